// auto-generated by cutlass_sweep.gemm — config: {"arch": "sm_90", "cluster_m": 1, "cluster_n": 2, "dtype": "int8", "stages": 0, "tile_k": 64, "tile_m": 64, "tile_n": 64}
#include "cutlass/cutlass.h"
#include "cutlass/gemm/collective/collective_builder.hpp"
#include "cutlass/gemm/device/gemm_universal_adapter.h"
#include "cutlass/gemm/kernel/gemm_universal.hpp"
#include "cutlass/epilogue/collective/collective_builder.hpp"

using ElemA = int8_t;
using ElemB = int8_t;
using ElemCD = int8_t;
using Acc  = int32_t;
using TileShape    = cute::Shape<cute::_64, cute::_64, cute::_64>;
using ClusterShape = cute::Shape<cute::_1, cute::_2, cute::_1>;

using CollectiveEpilogue = typename cutlass::epilogue::collective::CollectiveBuilder<
    cutlass::arch::Sm90, cutlass::arch::OpClassTensorOp,
    TileShape, ClusterShape,
    cutlass::epilogue::collective::EpilogueTileAuto,
    Acc, Acc,
    ElemCD, cutlass::layout::RowMajor, 128 / cutlass::sizeof_bits<ElemCD>::value,
    ElemCD, cutlass::layout::RowMajor, 128 / cutlass::sizeof_bits<ElemCD>::value,
    cutlass::epilogue::collective::EpilogueScheduleAuto
  >::CollectiveOp;

using CollectiveMainloop = typename cutlass::gemm::collective::CollectiveBuilder<
    cutlass::arch::Sm90, cutlass::arch::OpClassTensorOp,
    ElemA, cutlass::layout::RowMajor, 128 / cutlass::sizeof_bits<ElemA>::value,
    ElemB, cutlass::layout::ColumnMajor, 128 / cutlass::sizeof_bits<ElemB>::value,
    Acc,
    TileShape, ClusterShape,
    cutlass::gemm::collective::StageCountAutoCarveout<static_cast<int>(sizeof(typename CollectiveEpilogue::SharedStorage))>,
    cutlass::gemm::collective::KernelScheduleAuto
  >::CollectiveOp;

using GemmKernel = cutlass::gemm::kernel::GemmUniversal<
    cute::Shape<int,int,int,int>,
    CollectiveMainloop,
    CollectiveEpilogue
>;
using Gemm = cutlass::gemm::device::GemmUniversalAdapter<GemmKernel>;

// Force the device kernel symbol into the cubin without needing a host main.
auto* _anchor = &cutlass::device_kernel<GemmKernel>;


// ===== COMPILED SASS (sm_90a) =====

	.target	sm_90a

	.elftype	@"ET_EXEC"


//--------------------- .note.nv.tkinfo           --------------------------
	.section	.note.nv.tkinfo,"",@"SHT_NOTE"
	.sectionflags	@"SHF_NOTE_NV_TKINFO"
	.tkinfo
        /*0018*/ 	.word	0x00000002
        /*0030*/ 	.string	""
        /*0030*/ 	.string	"ptxas"
        /*0030*/ 	.string	"Cuda compilation tools, release 13.0, V13.0.88"
        /*0030*/ 	.string	"Build cuda_13.0.r13.0/compiler.36424714_0"
        /*0030*/ 	.string	"-arch sm_90a -m 64 "



//--------------------- .note.nv.cuinfo           --------------------------
	.section	.note.nv.cuinfo,"",@"SHT_NOTE"
	.sectionflags	@"SHF_NOTE_NV_CUINFO"
        /*0018*/ 	.short	0x0002
        /*001a*/ 	.short	0x005a
        /*001c*/ 	.short	0x0082
	.zero		2


//--------------------- .nv.info                  --------------------------
	.section	.nv.info,"",@"SHT_CUDA_INFO"
	.align	4


	//----- nvinfo : EIATTR_REGCOUNT
	.align		4
        /*0000*/ 	.byte	0x04, 0x2f
        /*0002*/ 	.short	(.L_15 - .L_14)
	.align		4
.L_14:
        /*0004*/ 	.word	index@(_ZN7cutlass13device_kernelINS_4gemm6kernel13GemmUniversalIN4cute5tupleIJiiiiEEENS1_10collective13CollectiveMmaINS1_34MainloopSm90TmaGmmaWarpSpecializedILi28ENS5_IJNS4_1CILi1EEENSA_ILi2EEESB_EEENS1_32KernelTmaWarpSpecializedPingpongEEENS5_IJNSA_ILi64EEESG_SG_EEEaNS5_IJlSB_lEEEaSI_NS4_8TiledMMAINS4_8MMA_AtomIJNS4_4SM904GMMA26MMA_64x64x32_S32S8S8_SS_TNEEEENS4_6LayoutINS5_IJSB_SB_SB_EEENS5_IJNSA_ILi0EEESR_SR_EEEEENS5_IJNS4_10UnderscoreESU_SU_EEEEENS4_23SM90_TMA_LOAD_MULTICASTENS4_14ComposedLayoutINS4_7SwizzleILi2ELi4ELi3EEENS4_18smem_ptr_flag_bitsILi8EEENSP_INS5_IJNSA_ILi8EEESG_EEENS5_IJSG_SB_EEEEEEEvNS4_8identityENS4_13SM90_TMA_LOADES17_vS18_EENS_8epilogue10collective6detail29Sm90TmaWarpSpecializedAdapterINS1C_15DefaultEpilogueIaSI_SI_NS1B_6thread17LinearCombinationIaLi1EiiLNS1G_9ScaleType4KindE0ELNS_15FloatRoundStyleE2EaEENS1_15EpilogueDefaultEEEEEvvEEEEvNT_6ParamsE)
        /*0008*/ 	.word	0x000000a8


	//----- nvinfo : EIATTR_FRAME_SIZE
	.align		4
.L_15:
        /*000c*/ 	.byte	0x04, 0x11
        /*000e*/ 	.short	(.L_17 - .L_16)
	.align		4
.L_16:
        /*0010*/ 	.word	index@(_ZN7cutlass13device_kernelINS_4gemm6kernel13GemmUniversalIN4cute5tupleIJiiiiEEENS1_10collective13CollectiveMmaINS1_34MainloopSm90TmaGmmaWarpSpecializedILi28ENS5_IJNS4_1CILi1EEENSA_ILi2EEESB_EEENS1_32KernelTmaWarpSpecializedPingpongEEENS5_IJNSA_ILi64EEESG_SG_EEEaNS5_IJlSB_lEEEaSI_NS4_8TiledMMAINS4_8MMA_AtomIJNS4_4SM904GMMA26MMA_64x64x32_S32S8S8_SS_TNEEEENS4_6LayoutINS5_IJSB_SB_SB_EEENS5_IJNSA_ILi0EEESR_SR_EEEEENS5_IJNS4_10UnderscoreESU_SU_EEEEENS4_23SM90_TMA_LOAD_MULTICASTENS4_14ComposedLayoutINS4_7SwizzleILi2ELi4ELi3EEENS4_18smem_ptr_flag_bitsILi8EEENSP_INS5_IJNSA_ILi8EEESG_EEENS5_IJSG_SB_EEEEEEEvNS4_8identityENS4_13SM90_TMA_LOADES17_vS18_EENS_8epilogue10collective6detail29Sm90TmaWarpSpecializedAdapterINS1C_15DefaultEpilogueIaSI_SI_NS1B_6thread17LinearCombinationIaLi1EiiLNS1G_9ScaleType4KindE0ELNS_15FloatRoundStyleE2EaEENS1_15EpilogueDefaultEEEEEvvEEEEvNT_6ParamsE)
        /*0014*/ 	.word	0x00000008


	//----- nvinfo : EIATTR_MIN_STACK_SIZE
	.align		4
.L_17:
        /*0018*/ 	.byte	0x04, 0x12
        /*001a*/ 	.short	(.L_19 - .L_18)
	.align		4
.L_18:
        /*001c*/ 	.word	index@(_ZN7cutlass13device_kernelINS_4gemm6kernel13GemmUniversalIN4cute5tupleIJiiiiEEENS1_10collective13CollectiveMmaINS1_34MainloopSm90TmaGmmaWarpSpecializedILi28ENS5_IJNS4_1CILi1EEENSA_ILi2EEESB_EEENS1_32KernelTmaWarpSpecializedPingpongEEENS5_IJNSA_ILi64EEESG_SG_EEEaNS5_IJlSB_lEEEaSI_NS4_8TiledMMAINS4_8MMA_AtomIJNS4_4SM904GMMA26MMA_64x64x32_S32S8S8_SS_TNEEEENS4_6LayoutINS5_IJSB_SB_SB_EEENS5_IJNSA_ILi0EEESR_SR_EEEEENS5_IJNS4_10UnderscoreESU_SU_EEEEENS4_23SM90_TMA_LOAD_MULTICASTENS4_14ComposedLayoutINS4_7SwizzleILi2ELi4ELi3EEENS4_18smem_ptr_flag_bitsILi8EEENSP_INS5_IJNSA_ILi8EEESG_EEENS5_IJSG_SB_EEEEEEEvNS4_8identityENS4_13SM90_TMA_LOADES17_vS18_EENS_8epilogue10collective6detail29Sm90TmaWarpSpecializedAdapterINS1C_15DefaultEpilogueIaSI_SI_NS1B_6thread17LinearCombinationIaLi1EiiLNS1G_9ScaleType4KindE0ELNS_15FloatRoundStyleE2EaEENS1_15EpilogueDefaultEEEEEvvEEEEvNT_6ParamsE)
        /*0020*/ 	.word	0x00000008
.L_19:


//--------------------- .nv.compat                --------------------------
	.section	.nv.compat,"",@"SHT_CUDA_COMPAT_INFO"
	.align	4
        /*0000*/ 	.byte	0x02, 0x09, 0x01, 0x00, 0x02, 0x02, 0x04, 0x00, 0x02, 0x05, 0x05, 0x00, 0x03, 0x07, 0x01, 0x01
        /*0010*/ 	.byte	0x02, 0x03, 0x01, 0x00, 0x02, 0x06, 0x01, 0x00, 0x04, 0x0b, 0x08, 0x00, 0x00, 0x00, 0x00, 0x00
        /*0020*/ 	.byte	0x00, 0x00, 0x00, 0x00


//--------------------- .nv.info._ZN7cutlass13device_kernelINS_4gemm6kernel13GemmUniversalIN4cute5tupleIJiiiiEEENS1_10collective13CollectiveMmaINS1_34MainloopSm90TmaGmmaWarpSpecializedILi28ENS5_IJNS4_1CILi1EEENSA_ILi2EEESB_EEENS1_32KernelTmaWarpSpecializedPingpongEEENS5_IJNSA_ILi64EEESG_SG_EEEaNS5_IJlSB_lEEEaSI_NS4_8TiledMMAINS4_8MMA_AtomIJNS4_4SM904GMMA26MMA_64x64x32_S32S8S8_SS_TNEEEENS4_6LayoutINS5_IJSB_SB_SB_EEENS5_IJNSA_ILi0EEESR_SR_EEEEENS5_IJNS4_10UnderscoreESU_SU_EEEEENS4_23SM90_TMA_LOAD_MULTICASTENS4_14ComposedLayoutINS4_7SwizzleILi2ELi4ELi3EEENS4_18smem_ptr_flag_bitsILi8EEENSP_INS5_IJNSA_ILi8EEESG_EEENS5_IJSG_SB_EEEEEEEvNS4_8identityENS4_13SM90_TMA_LOADES17_vS18_EENS_8epilogue10collective6detail29Sm90TmaWarpSpecializedAdapterINS1C_15DefaultEpilogueIaSI_SI_NS1B_6thread17LinearCombinationIaLi1EiiLNS1G_9ScaleType4KindE0ELNS_15FloatRoundStyleE2EaEENS1_15EpilogueDefaultEEEEEvvEEEEvNT_6ParamsE --------------------------
	.section	.nv.info._ZN7cutlass13device_kernelINS_4gemm6kernel13GemmUniversalIN4cute5tupleIJiiiiEEENS1_10collective13CollectiveMmaINS1_34MainloopSm90TmaGmmaWarpSpecializedILi28ENS5_IJNS4_1CILi1EEENSA_ILi2EEESB_EEENS1_32KernelTmaWarpSpecializedPingpongEEENS5_IJNSA_ILi64EEESG_SG_EEEaNS5_IJlSB_lEEEaSI_NS4_8TiledMMAINS4_8MMA_AtomIJNS4_4SM904GMMA26MMA_64x64x32_S32S8S8_SS_TNEEEENS4_6LayoutINS5_IJSB_SB_SB_EEENS5_IJNSA_ILi0EEESR_SR_EEEEENS5_IJNS4_10UnderscoreESU_SU_EEEEENS4_23SM90_TMA_LOAD_MULTICASTENS4_14ComposedLayoutINS4_7SwizzleILi2ELi4ELi3EEENS4_18smem_ptr_flag_bitsILi8EEENSP_INS5_IJNSA_ILi8EEESG_EEENS5_IJSG_SB_EEEEEEEvNS4_8identityENS4_13SM90_TMA_LOADES17_vS18_EENS_8epilogue10collective6detail29Sm90TmaWarpSpecializedAdapterINS1C_15DefaultEpilogueIaSI_SI_NS1B_6thread17LinearCombinationIaLi1EiiLNS1G_9ScaleType4KindE0ELNS_15FloatRoundStyleE2EaEENS1_15EpilogueDefaultEEEEEvvEEEEvNT_6ParamsE,"",@"SHT_CUDA_INFO"
	.sectionflags	@""
	.align	4


	//----- nvinfo : EIATTR_CUDA_API_VERSION
	.align		4
        /*0000*/ 	.byte	0x04, 0x37
        /*0002*/ 	.short	(.L_21 - .L_20)
.L_20:
        /*0004*/ 	.word	0x00000082


	//----- nvinfo : EIATTR_KPARAM_INFO
	.align		4
.L_21:
        /*0008*/ 	.byte	0x04, 0x17
        /*000a*/ 	.short	(.L_23 - .L_22)
.L_22:
        /*000c*/ 	.word	0x00000000
        /*0010*/ 	.short	0x0000
        /*0012*/ 	.short	0x0070
        /*0014*/ 	.byte	0x00, 0xf0, 0x01, 0x10


	//----- nvinfo : EIATTR_SPARSE_MMA_MASK
	.align		4
.L_23:
        /*0018*/ 	.byte	0x03, 0x50
        /*001a*/ 	.short	0x0000


	//----- nvinfo : EIATTR_MAXREG_COUNT
	.align		4
        /*001c*/ 	.byte	0x03, 0x1b
        /*001e*/ 	.short	0x00a8


	//----- nvinfo : EIATTR_NUM_BARRIERS
	.align		4
        /*0020*/ 	.byte	0x02, 0x4c
        /*0022*/ 	.byte	0x01
	.zero		1


	//----- nvinfo : EIATTR_EXTERNS
	.align		4
        /*0024*/ 	.byte	0x04, 0x0f
        /*0026*/ 	.short	(.L_25 - .L_24)


	//   ....[0]....
	.align		4
.L_24:
        /*0028*/ 	.word	index@(__assertfail)


	//----- nvinfo : EIATTR_ANNOTATIONS
	.align		4
.L_25:
        /*002c*/ 	.byte	0x04, 0x55
        /*002e*/ 	.short	(.L_27 - .L_26)


	//   ....[0]....
.L_26:
        /*0030*/ 	.word	0x00000001
        /*0034*/ 	.byte	0x70, 0x10, 0x00, 0x00, 0x01, 0x00, 0x00, 0x00, 0x30, 0x40, 0x00, 0x00, 0x01, 0x00, 0x00, 0x00
        /*0044*/ 	.byte	0xb0, 0x4c, 0x00, 0x00


	//----- nvinfo : EIATTR_MERCURY_ISA_VERSION
	.align		4
.L_27:
        /*0048*/ 	.byte	0x03, 0x5f
        /*004a*/ 	.short	0x0101


	//----- nvinfo : EIATTR_INT_WARP_WIDE_INSTR_OFFSETS
	.align		4
        /*004c*/ 	.byte	0x04, 0x31
        /*004e*/ 	.short	(.L_29 - .L_28)


	//   ....[0]....
.L_28:
        /*0050*/ 	.word	0x000007c0


	//   ....[1]....
        /*0054*/ 	.word	0x00000800


	//   ....[2]....
        /*0058*/ 	.word	0x00000940


	//   ....[3]....
        /*005c*/ 	.word	0x00000950


	//   ....[4]....
        /*0060*/ 	.word	0x00000970


	//   ....[5]....
        /*0064*/ 	.word	0x00000990


	//   ....[6]....
        /*0068*/ 	.word	0x00000a40


	//   ....[7]....
        /*006c*/ 	.word	0x00000a90


	//   ....[8]....
        /*0070*/ 	.word	0x000020e0


	//----- nvinfo : EIATTR_COOP_GROUP_MASK_REGIDS
	.align		4
.L_29:
        /*0074*/ 	.byte	0x04, 0x29
        /*0076*/ 	.short	(.L_31 - .L_30)


	//   ....[0]....
.L_30:
        /*0078*/ 	.word	0xffffffff


	//   ....[1]....
        /*007c*/ 	.word	0xffffffff


	//   ....[2]....
        /*0080*/ 	.word	0xffffffff


	//   ....[3]....
        /*0084*/ 	.word	0xffffffff


	//   ....[4]....
        /*0088*/ 	.word	0xffffffff


	//   ....[5]....
        /*008c*/ 	.word	0xffffffff


	//   ....[6]....
        /*0090*/ 	.word	0xffffffff


	//----- nvinfo : EIATTR_COOP_GROUP_INSTR_OFFSETS
	.align		4
.L_31:
        /*0094*/ 	.byte	0x04, 0x28
        /*0096*/ 	.short	(.L_33 - .L_32)


	//   ....[0]....
.L_32:
        /*0098*/ 	.word	0x00000070


	//   ....[1]....
        /*009c*/ 	.word	0x00000080


	//   ....[2]....
        /*00a0*/ 	.word	0x00000140


	//   ....[3]....
        /*00a4*/ 	.word	0x00000600


	//   ....[4]....
        /*00a8*/ 	.word	0x00000640


	//   ....[5]....
        /*00ac*/ 	.word	0x00000ae0


	//   ....[6]....
        /*00b0*/ 	.word	0x00000c10


	//----- nvinfo : EIATTR_REG_RECONFIG
	.align		4
.L_33:
        /*00b4*/ 	.byte	0x01, 0x54
	.zero		2


	//----- nvinfo : EIATTR_SYSCALL_OFFSETS
	.align		4
        /*00b8*/ 	.byte	0x04, 0x46
        /*00ba*/ 	.short	(.L_35 - .L_34)


	//   ....[0]....
.L_34:
        /*00bc*/ 	.word	0x00001b10


	//----- nvinfo : EIATTR_MBARRIER_INSTR_OFFSETS
	.align		4
.L_35:
        /*00c0*/ 	.byte	0x04, 0x39
        /*00c2*/ 	.short	(.L_37 - .L_36)


	//   ....[0]....
.L_36:
        /*00c4*/ 	.word	0x00000260
        /*00c8*/ 	.word	0x000000ff
        /*00cc*/ 	.word	0x00000000
        /*00d0*/ 	.short	0x0100
        /*00d2*/ 	.byte	0x08
	.zero		1


	//   ....[1]....
        /*00d4*/ 	.word	0x00000270
        /*00d8*/ 	.word	0x000000ff
        /*00dc*/ 	.word	0x000000e0
        /*00e0*/ 	.short	0x0100
        /*00e2*/ 	.byte	0x08
	.zero		1


	//   ....[2]....
        /*00e4*/ 	.word	0x00000280
        /*00e8*/ 	.word	0x000000ff
        /*00ec*/ 	.word	0x00000008
        /*00f0*/ 	.short	0x0100
        /*00f2*/ 	.byte	0x08
	.zero		1


	//   ....[3]....
        /*00f4*/ 	.word	0x00000290
        /*00f8*/ 	.word	0x000000ff
        /*00fc*/ 	.word	0x000000e8
        /*0100*/ 	.short	0x0100
        /*0102*/ 	.byte	0x08
	.zero		1


	//   ....[4]....
        /*0104*/ 	.word	0x000002a0
        /*0108*/ 	.word	0x000000ff
        /*010c*/ 	.word	0x00000010
        /*0110*/ 	.short	0x0100
        /*0112*/ 	.byte	0x08
	.zero		1


	//   ....[5]....
        /*0114*/ 	.word	0x000002b0
        /*0118*/ 	.word	0x000000ff
        /*011c*/ 	.word	0x000000f0
        /*0120*/ 	.short	0x0100
        /*0122*/ 	.byte	0x08
	.zero		1


	//   ....[6]....
        /*0124*/ 	.word	0x000002c0
        /*0128*/ 	.word	0x000000ff
        /*012c*/ 	.word	0x00000018
        /*0130*/ 	.short	0x0100
        /*0132*/ 	.byte	0x08
	.zero		1


	//   ....[7]....
        /*0134*/ 	.word	0x000002d0
        /*0138*/ 	.word	0x000000ff
        /*013c*/ 	.word	0x000000f8
        /*0140*/ 	.short	0x0100
        /*0142*/ 	.byte	0x08
	.zero		1


	//   ....[8]....
        /*0144*/ 	.word	0x000002e0
        /*0148*/ 	.word	0x000000ff
        /*014c*/ 	.word	0x00000020
        /*0150*/ 	.short	0x0100
        /*0152*/ 	.byte	0x08
	.zero		1


	//   ....[9]....
        /*0154*/ 	.word	0x000002f0
        /*0158*/ 	.word	0x000000ff
        /*015c*/ 	.word	0x00000100
        /*0160*/ 	.short	0x0100
        /*0162*/ 	.byte	0x08
	.zero		1


	//   ....[10]....
        /*0164*/ 	.word	0x00000300
        /*0168*/ 	.word	0x000000ff
        /*016c*/ 	.word	0x00000028
        /*0170*/ 	.short	0x0100
        /*0172*/ 	.byte	0x08
	.zero		1


	//   ....[11]....
        /*0174*/ 	.word	0x00000310
        /*0178*/ 	.word	0x000000ff
        /*017c*/ 	.word	0x00000108
        /*0180*/ 	.short	0x0100
        /*0182*/ 	.byte	0x08
	.zero		1


	//   ....[12]....
        /*0184*/ 	.word	0x00000320
        /*0188*/ 	.word	0x000000ff
        /*018c*/ 	.word	0x00000030
        /*0190*/ 	.short	0x0100
        /*0192*/ 	.byte	0x08
	.zero		1


	//   ....[13]....
        /*0194*/ 	.word	0x00000330
        /*0198*/ 	.word	0x000000ff
        /*019c*/ 	.word	0x00000110
        /*01a0*/ 	.short	0x0100
        /*01a2*/ 	.byte	0x08
	.zero		1


	//   ....[14]....
        /*01a4*/ 	.word	0x00000340
        /*01a8*/ 	.word	0x000000ff
        /*01ac*/ 	.word	0x00000038
        /*01b0*/ 	.short	0x0100
        /*01b2*/ 	.byte	0x08
	.zero		1


	//   ....[15]....
        /*01b4*/ 	.word	0x00000350
        /*01b8*/ 	.word	0x000000ff
        /*01bc*/ 	.word	0x00000118
        /*01c0*/ 	.short	0x0100
        /*01c2*/ 	.byte	0x08
	.zero		1


	//   ....[16]....
        /*01c4*/ 	.word	0x00000360
        /*01c8*/ 	.word	0x000000ff
        /*01cc*/ 	.word	0x00000040
        /*01d0*/ 	.short	0x0100
        /*01d2*/ 	.byte	0x08
	.zero		1


	//   ....[17]....
        /*01d4*/ 	.word	0x00000370
        /*01d8*/ 	.word	0x000000ff
        /*01dc*/ 	.word	0x00000120
        /*01e0*/ 	.short	0x0100
        /*01e2*/ 	.byte	0x08
	.zero		1


	//   ....[18]....
        /*01e4*/ 	.word	0x00000380
        /*01e8*/ 	.word	0x000000ff
        /*01ec*/ 	.word	0x00000048
        /*01f0*/ 	.short	0x0100
        /*01f2*/ 	.byte	0x08
	.zero		1


	//   ....[19]....
        /*01f4*/ 	.word	0x00000390
        /*01f8*/ 	.word	0x000000ff
        /*01fc*/ 	.word	0x00000128
        /*0200*/ 	.short	0x0100
        /*0202*/ 	.byte	0x08
	.zero		1


	//   ....[20]....
        /*0204*/ 	.word	0x000003a0
        /*0208*/ 	.word	0x000000ff
        /*020c*/ 	.word	0x00000050
        /*0210*/ 	.short	0x0100
        /*0212*/ 	.byte	0x08
	.zero		1


	//   ....[21]....
        /*0214*/ 	.word	0x000003b0
        /*0218*/ 	.word	0x000000ff
        /*021c*/ 	.word	0x00000130
        /*0220*/ 	.short	0x0100
        /*0222*/ 	.byte	0x08
	.zero		1


	//   ....[22]....
        /*0224*/ 	.word	0x000003c0
        /*0228*/ 	.word	0x000000ff
        /*022c*/ 	.word	0x00000058
        /*0230*/ 	.short	0x0100
        /*0232*/ 	.byte	0x08
	.zero		1


	//   ....[23]....
        /*0234*/ 	.word	0x000003d0
        /*0238*/ 	.word	0x000000ff
        /*023c*/ 	.word	0x00000138
        /*0240*/ 	.short	0x0100
        /*0242*/ 	.byte	0x08
	.zero		1


	//   ....[24]....
        /*0244*/ 	.word	0x000003e0
        /*0248*/ 	.word	0x000000ff
        /*024c*/ 	.word	0x00000060
        /*0250*/ 	.short	0x0100
        /*0252*/ 	.byte	0x08
	.zero		1


	//   ....[25]....
        /*0254*/ 	.word	0x000003f0
        /*0258*/ 	.word	0x000000ff
        /*025c*/ 	.word	0x00000140
        /*0260*/ 	.short	0x0100
        /*0262*/ 	.byte	0x08
	.zero		1


	//   ....[26]....
        /*0264*/ 	.word	0x00000400
        /*0268*/ 	.word	0x000000ff
        /*026c*/ 	.word	0x00000068
        /*0270*/ 	.short	0x0100
        /*0272*/ 	.byte	0x08
	.zero		1


	//   ....[27]....
        /*0274*/ 	.word	0x00000410
        /*0278*/ 	.word	0x000000ff
        /*027c*/ 	.word	0x00000148
        /*0280*/ 	.short	0x0100
        /*0282*/ 	.byte	0x08
	.zero		1


	//   ....[28]....
        /*0284*/ 	.word	0x00000420
        /*0288*/ 	.word	0x000000ff
        /*028c*/ 	.word	0x00000070
        /*0290*/ 	.short	0x0100
        /*0292*/ 	.byte	0x08
	.zero		1


	//   ....[29]....
        /*0294*/ 	.word	0x00000430
        /*0298*/ 	.word	0x000000ff
        /*029c*/ 	.word	0x00000150
        /*02a0*/ 	.short	0x0100
        /*02a2*/ 	.byte	0x08
	.zero		1


	//   ....[30]....
        /*02a4*/ 	.word	0x00000440
        /*02a8*/ 	.word	0x000000ff
        /*02ac*/ 	.word	0x00000078
        /*02b0*/ 	.short	0x0100
        /*02b2*/ 	.byte	0x08
	.zero		1


	//   ....[31]....
        /*02b4*/ 	.word	0x00000450
        /*02b8*/ 	.word	0x000000ff
        /*02bc*/ 	.word	0x00000158
        /*02c0*/ 	.short	0x0100
        /*02c2*/ 	.byte	0x08
	.zero		1


	//   ....[32]....
        /*02c4*/ 	.word	0x00000460
        /*02c8*/ 	.word	0x000000ff
        /*02cc*/ 	.word	0x00000080
        /*02d0*/ 	.short	0x0100
        /*02d2*/ 	.byte	0x08
	.zero		1


	//   ....[33]....
        /*02d4*/ 	.word	0x00000470
        /*02d8*/ 	.word	0x000000ff
        /*02dc*/ 	.word	0x00000160
        /*02e0*/ 	.short	0x0100
        /*02e2*/ 	.byte	0x08
	.zero		1


	//   ....[34]....
        /*02e4*/ 	.word	0x00000480
        /*02e8*/ 	.word	0x000000ff
        /*02ec*/ 	.word	0x00000088
        /*02f0*/ 	.short	0x0100
        /*02f2*/ 	.byte	0x08
	.zero		1


	//   ....[35]....
        /*02f4*/ 	.word	0x00000490
        /*02f8*/ 	.word	0x000000ff
        /*02fc*/ 	.word	0x00000168
        /*0300*/ 	.short	0x0100
        /*0302*/ 	.byte	0x08
	.zero		1


	//   ....[36]....
        /*0304*/ 	.word	0x000004a0
        /*0308*/ 	.word	0x000000ff
        /*030c*/ 	.word	0x00000090
        /*0310*/ 	.short	0x0100
        /*0312*/ 	.byte	0x08
	.zero		1


	//   ....[37]....
        /*0314*/ 	.word	0x000004b0
        /*0318*/ 	.word	0x000000ff
        /*031c*/ 	.word	0x00000170
        /*0320*/ 	.short	0x0100
        /*0322*/ 	.byte	0x08
	.zero		1


	//   ....[38]....
        /*0324*/ 	.word	0x000004c0
        /*0328*/ 	.word	0x000000ff
        /*032c*/ 	.word	0x00000098
        /*0330*/ 	.short	0x0100
        /*0332*/ 	.byte	0x08
	.zero		1


	//   ....[39]....
        /*0334*/ 	.word	0x000004d0
        /*0338*/ 	.word	0x000000ff
        /*033c*/ 	.word	0x00000178
        /*0340*/ 	.short	0x0100
        /*0342*/ 	.byte	0x08
	.zero		1


	//   ....[40]....
        /*0344*/ 	.word	0x000004e0
        /*0348*/ 	.word	0x000000ff
        /*034c*/ 	.word	0x000000a0
        /*0350*/ 	.short	0x0100
        /*0352*/ 	.byte	0x08
	.zero		1


	//   ....[41]....
        /*0354*/ 	.word	0x000004f0
        /*0358*/ 	.word	0x000000ff
        /*035c*/ 	.word	0x00000180
        /*0360*/ 	.short	0x0100
        /*0362*/ 	.byte	0x08
	.zero		1


	//   ....[42]....
        /*0364*/ 	.word	0x00000500
        /*0368*/ 	.word	0x000000ff
        /*036c*/ 	.word	0x000000a8
        /*0370*/ 	.short	0x0100
        /*0372*/ 	.byte	0x08
	.zero		1


	//   ....[43]....
        /*0374*/ 	.word	0x00000510
        /*0378*/ 	.word	0x000000ff
        /*037c*/ 	.word	0x00000188
        /*0380*/ 	.short	0x0100
        /*0382*/ 	.byte	0x08
	.zero		1


	//   ....[44]....
        /*0384*/ 	.word	0x00000520
        /*0388*/ 	.word	0x000000ff
        /*038c*/ 	.word	0x000000b0
        /*0390*/ 	.short	0x0100
        /*0392*/ 	.byte	0x08
	.zero		1


	//   ....[45]....
        /*0394*/ 	.word	0x00000530
        /*0398*/ 	.word	0x000000ff
        /*039c*/ 	.word	0x00000190
        /*03a0*/ 	.short	0x0100
        /*03a2*/ 	.byte	0x08
	.zero		1


	//   ....[46]....
        /*03a4*/ 	.word	0x00000540
        /*03a8*/ 	.word	0x000000ff
        /*03ac*/ 	.word	0x000000b8
        /*03b0*/ 	.short	0x0100
        /*03b2*/ 	.byte	0x08
	.zero		1


	//   ....[47]....
        /*03b4*/ 	.word	0x00000550
        /*03b8*/ 	.word	0x000000ff
        /*03bc*/ 	.word	0x00000198
        /*03c0*/ 	.short	0x0100
        /*03c2*/ 	.byte	0x08
	.zero		1


	//   ....[48]....
        /*03c4*/ 	.word	0x00000560
        /*03c8*/ 	.word	0x000000ff
        /*03cc*/ 	.word	0x000000c0
        /*03d0*/ 	.short	0x0100
        /*03d2*/ 	.byte	0x08
	.zero		1


	//   ....[49]....
        /*03d4*/ 	.word	0x00000570
        /*03d8*/ 	.word	0x000000ff
        /*03dc*/ 	.word	0x000001a0
        /*03e0*/ 	.short	0x0100
        /*03e2*/ 	.byte	0x08
	.zero		1


	//   ....[50]....
        /*03e4*/ 	.word	0x00000580
        /*03e8*/ 	.word	0x000000ff
        /*03ec*/ 	.word	0x000000c8
        /*03f0*/ 	.short	0x0100
        /*03f2*/ 	.byte	0x08
	.zero		1


	//   ....[51]....
        /*03f4*/ 	.word	0x00000590
        /*03f8*/ 	.word	0x000000ff
        /*03fc*/ 	.word	0x000001a8
        /*0400*/ 	.short	0x0100
        /*0402*/ 	.byte	0x08
	.zero		1


	//   ....[52]....
        /*0404*/ 	.word	0x000005a0
        /*0408*/ 	.word	0x000000ff
        /*040c*/ 	.word	0x000000d0
        /*0410*/ 	.short	0x0100
        /*0412*/ 	.byte	0x08
	.zero		1


	//   ....[53]....
        /*0414*/ 	.word	0x000005b0
        /*0418*/ 	.word	0x000000ff
        /*041c*/ 	.word	0x000001b0
        /*0420*/ 	.short	0x0100
        /*0422*/ 	.byte	0x08
	.zero		1


	//   ....[54]....
        /*0424*/ 	.word	0x000005c0
        /*0428*/ 	.word	0x000000ff
        /*042c*/ 	.word	0x000000d8
        /*0430*/ 	.short	0x0100
        /*0432*/ 	.byte	0x08
	.zero		1


	//   ....[55]....
        /*0434*/ 	.word	0x000005d0
        /*0438*/ 	.word	0x000000ff
        /*043c*/ 	.word	0x000001b8
        /*0440*/ 	.short	0x0100
        /*0442*/ 	.byte	0x08
	.zero		1


	//   ....[56]....
        /*0444*/ 	.word	0x00000ac0
        /*0448*/ 	.word	0x000000ff
        /*044c*/ 	.word	0x000001f0
        /*0450*/ 	.short	0x0100
        /*0452*/ 	.byte	0x08
	.zero		1


	//   ....[57]....
        /*0454*/ 	.word	0x00000b60
        /*0458*/ 	.word	0x000000ff
        /*045c*/ 	.word	0x000001f8
        /*0460*/ 	.short	0x0100
        /*0462*/ 	.byte	0x08
	.zero		1


	//   ....[58]....
        /*0464*/ 	.word	0x00000b90
        /*0468*/ 	.word	0x000000ff
        /*046c*/ 	.word	0x000001d0
        /*0470*/ 	.short	0x0100
        /*0472*/ 	.byte	0x09
	.zero		1


	//   ....[59]....
        /*0474*/ 	.word	0x00000ba0
        /*0478*/ 	.word	0x000000ff
        /*047c*/ 	.word	0x000001d8
        /*0480*/ 	.short	0x0100
        /*0482*/ 	.byte	0x09
	.zero		1


	//   ....[60]....
        /*0484*/ 	.word	0x00000bb0
        /*0488*/ 	.word	0x000000ff
        /*048c*/ 	.word	0x000001e0
        /*0490*/ 	.short	0x0100
        /*0492*/ 	.byte	0x09
	.zero		1


	//   ....[61]....
        /*0494*/ 	.word	0x00000bc0
        /*0498*/ 	.word	0x000000ff
        /*049c*/ 	.word	0x000001e8
        /*04a0*/ 	.short	0x0100
        /*04a2*/ 	.byte	0x09
	.zero		1


	//   ....[62]....
        /*04a4*/ 	.word	0x000019f0
        /*04a8*/ 	.word	0x0000003e
        /*04ac*/ 	.word	0x00000000
        /*04b0*/ 	.short	0x010a
        /*04b2*/ 	.byte	0x2a
	.zero		1


	//   ....[63]....
        /*04b4*/ 	.word	0x00001ba0
        /*04b8*/ 	.word	0x00000003
        /*04bc*/ 	.word	0x00000000
        /*04c0*/ 	.short	0x010a
        /*04c2*/ 	.byte	0x3f
	.zero		1


	//   ....[64]....
        /*04c4*/ 	.word	0x00001be0
        /*04c8*/ 	.word	0x00000003
        /*04cc*/ 	.word	0x00000000
        /*04d0*/ 	.short	0x010a
        /*04d2*/ 	.byte	0x3f
	.zero		1


	//   ....[65]....
        /*04d4*/ 	.word	0x00001de0
        /*04d8*/ 	.word	0x000000ff
        /*04dc*/ 	.word	0x00000000
        /*04e0*/ 	.short	0x010a
        /*04e2*/ 	.byte	0x04
	.zero		1


	//   ....[66]....
        /*04e4*/ 	.word	0x00001e20
        /*04e8*/ 	.word	0x000000ff
        /*04ec*/ 	.word	0x00000000
        /*04f0*/ 	.short	0x010a
        /*04f2*/ 	.byte	0x04
	.zero		1


	//   ....[67]....
        /*04f4*/ 	.word	0x00001f80
        /*04f8*/ 	.word	0x00000005
        /*04fc*/ 	.word	0x00000000
        /*0500*/ 	.short	0x0101
        /*0502*/ 	.byte	0x3f
	.zero		1


	//   ....[68]....
        /*0504*/ 	.word	0x00002080
        /*0508*/ 	.word	0x0000003f
        /*050c*/ 	.word	0x00000000
        /*0510*/ 	.short	0x0101
        /*0512*/ 	.byte	0x2f
	.zero		1


	//   ....[69]....
        /*0514*/ 	.word	0x00002180
        /*0518*/ 	.word	0x00000003
        /*051c*/ 	.word	0x00000000
        /*0520*/ 	.short	0x0101
        /*0522*/ 	.byte	0x3f
	.zero		1


	//   ....[70]....
        /*0524*/ 	.word	0x00002240
        /*0528*/ 	.word	0x0000003e
        /*052c*/ 	.word	0x00000010
        /*0530*/ 	.short	0x010a
        /*0532*/ 	.byte	0x2a
	.zero		1


	//   ....[71]....
        /*0534*/ 	.word	0x00004050
        /*0538*/ 	.word	0x00000041
        /*053c*/ 	.word	0x00000000
        /*0540*/ 	.short	0x0101
        /*0542*/ 	.byte	0x2f
	.zero		1


	//   ....[72]....
        /*0544*/ 	.word	0x00004a00
        /*0548*/ 	.word	0x0000000c
        /*054c*/ 	.word	0x000000e0
        /*0550*/ 	.short	0x010a
        /*0552*/ 	.byte	0x3f
	.zero		1


	//   ....[73]....
        /*0554*/ 	.word	0x00004de0
        /*0558*/ 	.word	0x00000003
        /*055c*/ 	.word	0x000001f8
        /*0560*/ 	.short	0x0101
        /*0562*/ 	.byte	0x3f
	.zero		1


	//   ....[74]....
        /*0564*/ 	.word	0x00005550
        /*0568*/ 	.word	0x00000007
        /*056c*/ 	.word	0x00000000
        /*0570*/ 	.short	0x010a
        /*0572*/ 	.byte	0x3f
	.zero		1


	//   ....[75]....
        /*0574*/ 	.word	0x000055d0
        /*0578*/ 	.word	0x00000009
        /*057c*/ 	.word	0x00000000
        /*0580*/ 	.short	0x010a
        /*0582*/ 	.byte	0x3f
	.zero		1


	//   ....[76]....
        /*0584*/ 	.word	0x00005660
        /*0588*/ 	.word	0x00000006
        /*058c*/ 	.word	0x00000000
        /*0590*/ 	.short	0x010a
        /*0592*/ 	.byte	0x3f
	.zero		1


	//   ....[77]....
        /*0594*/ 	.word	0x000056f0
        /*0598*/ 	.word	0x00000009
        /*059c*/ 	.word	0x00000000
        /*05a0*/ 	.short	0x010a
        /*05a2*/ 	.byte	0x3f
	.zero		1


	//   ....[78]....
        /*05a4*/ 	.word	0x00005780
        /*05a8*/ 	.word	0x00000006
        /*05ac*/ 	.word	0x00000000
        /*05b0*/ 	.short	0x010a
        /*05b2*/ 	.byte	0x3f
	.zero		1


	//   ....[79]....
        /*05b4*/ 	.word	0x00005810
        /*05b8*/ 	.word	0x00000009
        /*05bc*/ 	.word	0x00000000
        /*05c0*/ 	.short	0x010a
        /*05c2*/ 	.byte	0x3f
	.zero		1


	//   ....[80]....
        /*05c4*/ 	.word	0x000058a0
        /*05c8*/ 	.word	0x00000006
        /*05cc*/ 	.word	0x00000000
        /*05d0*/ 	.short	0x010a
        /*05d2*/ 	.byte	0x3f
	.zero		1


	//   ....[81]....
        /*05d4*/ 	.word	0x00005930
        /*05d8*/ 	.word	0x00000009
        /*05dc*/ 	.word	0x00000000
        /*05e0*/ 	.short	0x010a
        /*05e2*/ 	.byte	0x3f
	.zero		1


	//   ....[82]....
        /*05e4*/ 	.word	0x000059c0
        /*05e8*/ 	.word	0x00000006
        /*05ec*/ 	.word	0x00000000
        /*05f0*/ 	.short	0x010a
        /*05f2*/ 	.byte	0x3f
	.zero		1


	//   ....[83]....
        /*05f4*/ 	.word	0x00005a50
        /*05f8*/ 	.word	0x00000009
        /*05fc*/ 	.word	0x00000000
        /*0600*/ 	.short	0x010a
        /*0602*/ 	.byte	0x3f
	.zero		1


	//   ....[84]....
        /*0604*/ 	.word	0x00005ae0
        /*0608*/ 	.word	0x00000006
        /*060c*/ 	.word	0x00000000
        /*0610*/ 	.short	0x010a
        /*0612*/ 	.byte	0x3f
	.zero		1


	//   ....[85]....
        /*0614*/ 	.word	0x00005b70
        /*0618*/ 	.word	0x00000009
        /*061c*/ 	.word	0x00000000
        /*0620*/ 	.short	0x010a
        /*0622*/ 	.byte	0x3f
	.zero		1


	//   ....[86]....
        /*0624*/ 	.word	0x00005c00
        /*0628*/ 	.word	0x00000006
        /*062c*/ 	.word	0x00000000
        /*0630*/ 	.short	0x010a
        /*0632*/ 	.byte	0x3f
	.zero		1


	//   ....[87]....
        /*0634*/ 	.word	0x00005c90
        /*0638*/ 	.word	0x00000009
        /*063c*/ 	.word	0x00000000
        /*0640*/ 	.short	0x010a
        /*0642*/ 	.byte	0x3f
	.zero		1


	//   ....[88]....
        /*0644*/ 	.word	0x00005d20
        /*0648*/ 	.word	0x00000006
        /*064c*/ 	.word	0x00000000
        /*0650*/ 	.short	0x010a
        /*0652*/ 	.byte	0x3f
	.zero		1


	//   ....[89]....
        /*0654*/ 	.word	0x00005db0
        /*0658*/ 	.word	0x00000009
        /*065c*/ 	.word	0x00000000
        /*0660*/ 	.short	0x010a
        /*0662*/ 	.byte	0x3f
	.zero		1


	//   ....[90]....
        /*0664*/ 	.word	0x00005e40
        /*0668*/ 	.word	0x00000006
        /*066c*/ 	.word	0x00000000
        /*0670*/ 	.short	0x010a
        /*0672*/ 	.byte	0x3f
	.zero		1


	//   ....[91]....
        /*0674*/ 	.word	0x00005ed0
        /*0678*/ 	.word	0x00000009
        /*067c*/ 	.word	0x00000000
        /*0680*/ 	.short	0x010a
        /*0682*/ 	.byte	0x3f
	.zero		1


	//   ....[92]....
        /*0684*/ 	.word	0x00005f60
        /*0688*/ 	.word	0x00000006
        /*068c*/ 	.word	0x00000000
        /*0690*/ 	.short	0x010a
        /*0692*/ 	.byte	0x3f
	.zero		1


	//   ....[93]....
        /*0694*/ 	.word	0x00005ff0
        /*0698*/ 	.word	0x00000009
        /*069c*/ 	.word	0x00000000
        /*06a0*/ 	.short	0x010a
        /*06a2*/ 	.byte	0x3f
	.zero		1


	//   ....[94]....
        /*06a4*/ 	.word	0x00006080
        /*06a8*/ 	.word	0x00000006
        /*06ac*/ 	.word	0x00000000
        /*06b0*/ 	.short	0x010a
        /*06b2*/ 	.byte	0x3f
	.zero		1


	//   ....[95]....
        /*06b4*/ 	.word	0x00006110
        /*06b8*/ 	.word	0x00000009
        /*06bc*/ 	.word	0x00000000
        /*06c0*/ 	.short	0x010a
        /*06c2*/ 	.byte	0x3f
	.zero		1


	//   ....[96]....
        /*06c4*/ 	.word	0x000061a0
        /*06c8*/ 	.word	0x00000006
        /*06cc*/ 	.word	0x00000000
        /*06d0*/ 	.short	0x010a
        /*06d2*/ 	.byte	0x3f
	.zero		1


	//   ....[97]....
        /*06d4*/ 	.word	0x00006230
        /*06d8*/ 	.word	0x00000009
        /*06dc*/ 	.word	0x00000000
        /*06e0*/ 	.short	0x010a
        /*06e2*/ 	.byte	0x3f
	.zero		1


	//   ....[98]....
        /*06e4*/ 	.word	0x000062c0
        /*06e8*/ 	.word	0x00000006
        /*06ec*/ 	.word	0x00000000
        /*06f0*/ 	.short	0x010a
        /*06f2*/ 	.byte	0x3f
	.zero		1


	//   ....[99]....
        /*06f4*/ 	.word	0x00006350
        /*06f8*/ 	.word	0x00000009
        /*06fc*/ 	.word	0x00000000
        /*0700*/ 	.short	0x010a
        /*0702*/ 	.byte	0x3f
	.zero		1


	//   ....[100]....
        /*0704*/ 	.word	0x000063e0
        /*0708*/ 	.word	0x00000006
        /*070c*/ 	.word	0x00000000
        /*0710*/ 	.short	0x010a
        /*0712*/ 	.byte	0x3f
	.zero		1


	//   ....[101]....
        /*0714*/ 	.word	0x00006470
        /*0718*/ 	.word	0x00000003
        /*071c*/ 	.word	0x00000000
        /*0720*/ 	.short	0x010a
        /*0722*/ 	.byte	0x3f
	.zero		1


	//   ....[102]....
        /*0724*/ 	.word	0x000064d0
        /*0728*/ 	.word	0x00000040
        /*072c*/ 	.word	0x00000000
        /*0730*/ 	.short	0x010a
        /*0732*/ 	.byte	0x3f
	.zero		1


	//   ....[103]....
        /*0734*/ 	.word	0x00006520
        /*0738*/ 	.word	0x00000003
        /*073c*/ 	.word	0x00000000
        /*0740*/ 	.short	0x010a
        /*0742*/ 	.byte	0x3f
	.zero		1


	//   ....[104]....
        /*0744*/ 	.word	0x00006580
        /*0748*/ 	.word	0x00000005
        /*074c*/ 	.word	0x00000000
        /*0750*/ 	.short	0x010a
        /*0752*/ 	.byte	0x3f
	.zero		1


	//   ....[105]....
        /*0754*/ 	.word	0x000065d0
        /*0758*/ 	.word	0x00000040
        /*075c*/ 	.word	0x00000010
        /*0760*/ 	.short	0x010a
        /*0762*/ 	.byte	0x3f
	.zero		1


	//   ....[106]....
        /*0764*/ 	.word	0x000066a0
        /*0768*/ 	.word	0x0000000c
        /*076c*/ 	.word	0x000000e0
        /*0770*/ 	.short	0x010a
        /*0772*/ 	.byte	0x3f
	.zero		1


	//   ....[107]....
        /*0774*/ 	.word	0x00006770
        /*0778*/ 	.word	0x00000007
        /*077c*/ 	.word	0x00000000
        /*0780*/ 	.short	0x010a
        /*0782*/ 	.byte	0x3f
	.zero		1


	//   ....[108]....
        /*0784*/ 	.word	0x000067c0
        /*0788*/ 	.word	0x00000009
        /*078c*/ 	.word	0x00000000
        /*0790*/ 	.short	0x010a
        /*0792*/ 	.byte	0x3f
	.zero		1


	//   ....[109]....
        /*0794*/ 	.word	0x00006810
        /*0798*/ 	.word	0x00000006
        /*079c*/ 	.word	0x00000000
        /*07a0*/ 	.short	0x010a
        /*07a2*/ 	.byte	0x3f
	.zero		1


	//   ....[110]....
        /*07a4*/ 	.word	0x00006860
        /*07a8*/ 	.word	0x00000009
        /*07ac*/ 	.word	0x00000000
        /*07b0*/ 	.short	0x010a
        /*07b2*/ 	.byte	0x3f
	.zero		1


	//   ....[111]....
        /*07b4*/ 	.word	0x000068b0
        /*07b8*/ 	.word	0x00000006
        /*07bc*/ 	.word	0x00000000
        /*07c0*/ 	.short	0x010a
        /*07c2*/ 	.byte	0x3f
	.zero		1


	//   ....[112]....
        /*07c4*/ 	.word	0x00006900
        /*07c8*/ 	.word	0x00000009
        /*07cc*/ 	.word	0x00000000
        /*07d0*/ 	.short	0x010a
        /*07d2*/ 	.byte	0x3f
	.zero		1


	//   ....[113]....
        /*07d4*/ 	.word	0x00006950
        /*07d8*/ 	.word	0x00000006
        /*07dc*/ 	.word	0x00000000
        /*07e0*/ 	.short	0x010a
        /*07e2*/ 	.byte	0x3f
	.zero		1


	//   ....[114]....
        /*07e4*/ 	.word	0x000069a0
        /*07e8*/ 	.word	0x00000009
        /*07ec*/ 	.word	0x00000000
        /*07f0*/ 	.short	0x010a
        /*07f2*/ 	.byte	0x3f
	.zero		1


	//   ....[115]....
        /*07f4*/ 	.word	0x000069f0
        /*07f8*/ 	.word	0x00000006
        /*07fc*/ 	.word	0x00000000
        /*0800*/ 	.short	0x010a
        /*0802*/ 	.byte	0x3f
	.zero		1


	//   ....[116]....
        /*0804*/ 	.word	0x00006a40
        /*0808*/ 	.word	0x00000009
        /*080c*/ 	.word	0x00000000
        /*0810*/ 	.short	0x010a
        /*0812*/ 	.byte	0x3f
	.zero		1


	//   ....[117]....
        /*0814*/ 	.word	0x00006a90
        /*0818*/ 	.word	0x00000006
        /*081c*/ 	.word	0x00000000
        /*0820*/ 	.short	0x010a
        /*0822*/ 	.byte	0x3f
	.zero		1


	//   ....[118]....
        /*0824*/ 	.word	0x00006ae0
        /*0828*/ 	.word	0x00000009
        /*082c*/ 	.word	0x00000000
        /*0830*/ 	.short	0x010a
        /*0832*/ 	.byte	0x3f
	.zero		1


	//   ....[119]....
        /*0834*/ 	.word	0x00006b30
        /*0838*/ 	.word	0x00000006
        /*083c*/ 	.word	0x00000000
        /*0840*/ 	.short	0x010a
        /*0842*/ 	.byte	0x3f
	.zero		1


	//   ....[120]....
        /*0844*/ 	.word	0x00006b80
        /*0848*/ 	.word	0x00000009
        /*084c*/ 	.word	0x00000000
        /*0850*/ 	.short	0x010a
        /*0852*/ 	.byte	0x3f
	.zero		1


	//   ....[121]....
        /*0854*/ 	.word	0x00006bd0
        /*0858*/ 	.word	0x00000006
        /*085c*/ 	.word	0x00000000
        /*0860*/ 	.short	0x010a
        /*0862*/ 	.byte	0x3f
	.zero		1


	//   ....[122]....
        /*0864*/ 	.word	0x00006c20
        /*0868*/ 	.word	0x00000009
        /*086c*/ 	.word	0x00000000
        /*0870*/ 	.short	0x010a
        /*0872*/ 	.byte	0x3f
	.zero		1


	//   ....[123]....
        /*0874*/ 	.word	0x00006c70
        /*0878*/ 	.word	0x00000006
        /*087c*/ 	.word	0x00000000
        /*0880*/ 	.short	0x010a
        /*0882*/ 	.byte	0x3f
	.zero		1


	//   ....[124]....
        /*0884*/ 	.word	0x00006cc0
        /*0888*/ 	.word	0x00000009
        /*088c*/ 	.word	0x00000000
        /*0890*/ 	.short	0x010a
        /*0892*/ 	.byte	0x3f
	.zero		1


	//   ....[125]....
        /*0894*/ 	.word	0x00006d10
        /*0898*/ 	.word	0x00000006
        /*089c*/ 	.word	0x00000000
        /*08a0*/ 	.short	0x010a
        /*08a2*/ 	.byte	0x3f
	.zero		1


	//   ....[126]....
        /*08a4*/ 	.word	0x00006d60
        /*08a8*/ 	.word	0x00000009
        /*08ac*/ 	.word	0x00000000
        /*08b0*/ 	.short	0x010a
        /*08b2*/ 	.byte	0x3f
	.zero		1


	//   ....[127]....
        /*08b4*/ 	.word	0x00006db0
        /*08b8*/ 	.word	0x00000006
        /*08bc*/ 	.word	0x00000000
        /*08c0*/ 	.short	0x010a
        /*08c2*/ 	.byte	0x3f
	.zero		1


	//   ....[128]....
        /*08c4*/ 	.word	0x00006e00
        /*08c8*/ 	.word	0x00000009
        /*08cc*/ 	.word	0x00000000
        /*08d0*/ 	.short	0x010a
        /*08d2*/ 	.byte	0x3f
	.zero		1


	//   ....[129]....
        /*08d4*/ 	.word	0x00006e50
        /*08d8*/ 	.word	0x00000006
        /*08dc*/ 	.word	0x00000000
        /*08e0*/ 	.short	0x010a
        /*08e2*/ 	.byte	0x3f
	.zero		1


	//   ....[130]....
        /*08e4*/ 	.word	0x00006ea0
        /*08e8*/ 	.word	0x00000009
        /*08ec*/ 	.word	0x00000000
        /*08f0*/ 	.short	0x010a
        /*08f2*/ 	.byte	0x3f
	.zero		1


	//   ....[131]....
        /*08f4*/ 	.word	0x00006ef0
        /*08f8*/ 	.word	0x00000006
        /*08fc*/ 	.word	0x00000000
        /*0900*/ 	.short	0x010a
        /*0902*/ 	.byte	0x3f
	.zero		1


	//   ....[132]....
        /*0904*/ 	.word	0x00006f40
        /*0908*/ 	.word	0x00000009
        /*090c*/ 	.word	0x00000000
        /*0910*/ 	.short	0x010a
        /*0912*/ 	.byte	0x3f
	.zero		1


	//   ....[133]....
        /*0914*/ 	.word	0x00006f90
        /*0918*/ 	.word	0x00000006
        /*091c*/ 	.word	0x00000000
        /*0920*/ 	.short	0x010a
        /*0922*/ 	.byte	0x3f
	.zero		1


	//----- nvinfo : EIATTR_NUM_MBARRIERS
	.align		4
.L_37:
        /*0924*/ 	.byte	0x03, 0x38
        /*0926*/ 	.short	0x003e


	//----- nvinfo : EIATTR_EXIT_INSTR_OFFSETS
	.align		4
        /*0928*/ 	.byte	0x04, 0x1c
        /*092a*/ 	.short	(.L_39 - .L_38)


	//   ....[0]....
.L_38:
        /*092c*/ 	.word	0x000016b0


	//   ....[1]....
        /*0930*/ 	.word	0x00001710


	//   ....[2]....
        /*0934*/ 	.word	0x000046e0


	//   ....[3]....
        /*0938*/ 	.word	0x00004710


	//   ....[4]....
        /*093c*/ 	.word	0x000064c0


	//----- nvinfo : EIATTR_MAX_THREADS
	.align		4
.L_39:
        /*0940*/ 	.byte	0x04, 0x05
        /*0942*/ 	.short	(.L_41 - .L_40)
.L_40:
        /*0944*/ 	.word	0x00000180
        /*0948*/ 	.word	0x00000001
        /*094c*/ 	.word	0x00000001


	//----- nvinfo : EIATTR_CRS_STACK_SIZE
	.align		4
.L_41:
        /*0950*/ 	.byte	0x04, 0x1e
        /*0952*/ 	.short	(.L_43 - .L_42)
.L_42:
        /*0954*/ 	.word	0x00000000


	//----- nvinfo : EIATTR_CBANK_PARAM_SIZE
	.align		4
.L_43:
        /*0958*/ 	.byte	0x03, 0x19
        /*095a*/ 	.short	0x0470


	//----- nvinfo : EIATTR_PARAM_CBANK
	.align		4
        /*095c*/ 	.byte	0x04, 0x0a
        /*095e*/ 	.short	(.L_45 - .L_44)
	.align		4
.L_44:
        /*0960*/ 	.word	index@(.nv.constant0._ZN7cutlass13device_kernelINS_4gemm6kernel13GemmUniversalIN4cute5tupleIJiiiiEEENS1_10collective13CollectiveMmaINS1_34MainloopSm90TmaGmmaWarpSpecializedILi28ENS5_IJNS4_1CILi1EEENSA_ILi2EEESB_EEENS1_32KernelTmaWarpSpecializedPingpongEEENS5_IJNSA_ILi64EEESG_SG_EEEaNS5_IJlSB_lEEEaSI_NS4_8TiledMMAINS4_8MMA_AtomIJNS4_4SM904GMMA26MMA_64x64x32_S32S8S8_SS_TNEEEENS4_6LayoutINS5_IJSB_SB_SB_EEENS5_IJNSA_ILi0EEESR_SR_EEEEENS5_IJNS4_10UnderscoreESU_SU_EEEEENS4_23SM90_TMA_LOAD_MULTICASTENS4_14ComposedLayoutINS4_7SwizzleILi2ELi4ELi3EEENS4_18smem_ptr_flag_bitsILi8EEENSP_INS5_IJNSA_ILi8EEESG_EEENS5_IJSG_SB_EEEEEEEvNS4_8identityENS4_13SM90_TMA_LOADES17_vS18_EENS_8epilogue10collective6detail29Sm90TmaWarpSpecializedAdapterINS1C_15DefaultEpilogueIaSI_SI_NS1B_6thread17LinearCombinationIaLi1EiiLNS1G_9ScaleType4KindE0ELNS_15FloatRoundStyleE2EaEENS1_15EpilogueDefaultEEEEEvvEEEEvNT_6ParamsE)
        /*0964*/ 	.short	0x0210
        /*0966*/ 	.short	0x0470


	//----- nvinfo : EIATTR_SW_WAR
	.align		4
.L_45:
        /*0968*/ 	.byte	0x04, 0x36
        /*096a*/ 	.short	(.L_47 - .L_46)
.L_46:
        /*096c*/ 	.word	0x00000008
.L_47:


//--------------------- .nv.callgraph             --------------------------
	.section	.nv.callgraph,"",@"SHT_CUDA_CALLGRAPH"
	.align	4
	.sectionentsize	8
	.align		4
        /*0000*/ 	.word	0x00000000
	.align		4
        /*0004*/ 	.word	0xffffffff
	.align		4
        /*0008*/ 	.word	index@(_ZN7cutlass13device_kernelINS_4gemm6kernel13GemmUniversalIN4cute5tupleIJiiiiEEENS1_10collective13CollectiveMmaINS1_34MainloopSm90TmaGmmaWarpSpecializedILi28ENS5_IJNS4_1CILi1EEENSA_ILi2EEESB_EEENS1_32KernelTmaWarpSpecializedPingpongEEENS5_IJNSA_ILi64EEESG_SG_EEEaNS5_IJlSB_lEEEaSI_NS4_8TiledMMAINS4_8MMA_AtomIJNS4_4SM904GMMA26MMA_64x64x32_S32S8S8_SS_TNEEEENS4_6LayoutINS5_IJSB_SB_SB_EEENS5_IJNSA_ILi0EEESR_SR_EEEEENS5_IJNS4_10UnderscoreESU_SU_EEEEENS4_23SM90_TMA_LOAD_MULTICASTENS4_14ComposedLayoutINS4_7SwizzleILi2ELi4ELi3EEENS4_18smem_ptr_flag_bitsILi8EEENSP_INS5_IJNSA_ILi8EEESG_EEENS5_IJSG_SB_EEEEEEEvNS4_8identityENS4_13SM90_TMA_LOADES17_vS18_EENS_8epilogue10collective6detail29Sm90TmaWarpSpecializedAdapterINS1C_15DefaultEpilogueIaSI_SI_NS1B_6thread17LinearCombinationIaLi1EiiLNS1G_9ScaleType4KindE0ELNS_15FloatRoundStyleE2EaEENS1_15EpilogueDefaultEEEEEvvEEEEvNT_6ParamsE)
	.align		4
        /*000c*/ 	.word	index@(__assertfail)
	.align		4
        /*0010*/ 	.word	0x00000000
	.align		4
        /*0014*/ 	.word	0xfffffffe
	.align		4
        /*0018*/ 	.word	0x00000000
	.align		4
        /*001c*/ 	.word	0xfffffffd
	.align		4
        /*0020*/ 	.word	0x00000000
	.align		4
        /*0024*/ 	.word	0xfffffffc


//--------------------- .nv.constant4             --------------------------
	.section	.nv.constant4,"a",@progbits
	.align	8
	.align		8
.nv.constant4:
        /*0000*/ 	.dword	__assertfail
	.align		8
        /*0008*/ 	.dword	__unnamed_1
	.align		8
        /*0010*/ 	.dword	_ZN39_INTERNAL_b97aa021_4_k_cu_d0fad5f1_43484cuda3std3__45__cpo5beginE
	.align		8
        /*0018*/ 	.dword	_ZN39_INTERNAL_b97aa021_4_k_cu_d0fad5f1_43484cuda3std3__45__cpo3endE
	.align		8
        /*0020*/ 	.dword	_ZN39_INTERNAL_b97aa021_4_k_cu_d0fad5f1_43484cuda3std3__45__cpo6cbeginE
	.align		8
        /*0028*/ 	.dword	_ZN39_INTERNAL_b97aa021_4_k_cu_d0fad5f1_43484cuda3std3__45__cpo4cendE
	.align		8
        /*0030*/ 	.dword	_ZN39_INTERNAL_b97aa021_4_k_cu_d0fad5f1_43484cuda3std3__441_GLOBAL__N__b97aa021_4_k_cu_d0fad5f1_43486ignoreE
	.align		8
        /*0038*/ 	.dword	_ZN39_INTERNAL_b97aa021_4_k_cu_d0fad5f1_43484cuda3std3__419piecewise_constructE
	.align		8
        /*0040*/ 	.dword	_ZN39_INTERNAL_b97aa021_4_k_cu_d0fad5f1_43484cuda3std3__48in_placeE
	.align		8
        /*0048*/ 	.dword	_ZN39_INTERNAL_b97aa021_4_k_cu_d0fad5f1_43484cuda3std6ranges3__45__cpo4swapE
	.align		8
        /*0050*/ 	.dword	_ZN39_INTERNAL_b97aa021_4_k_cu_d0fad5f1_43484cuda3std6ranges3__45__cpo9iter_moveE
	.align		8
        /*0058*/ 	.dword	_ZN39_INTERNAL_b97aa021_4_k_cu_d0fad5f1_43484cute7productE
	.align		8
        /*0060*/ 	.dword	_ZN39_INTERNAL_b97aa021_4_k_cu_d0fad5f1_43484cute1_E
	.align		8
        /*0068*/ 	.dword	$str$22
	.align		8
        /*0070*/ 	.dword	$str$23


//--------------------- .text._ZN7cutlass13device_kernelINS_4gemm6kernel13GemmUniversalIN4cute5tupleIJiiiiEEENS1_10collective13CollectiveMmaINS1_34MainloopSm90TmaGmmaWarpSpecializedILi28ENS5_IJNS4_1CILi1EEENSA_ILi2EEESB_EEENS1_32KernelTmaWarpSpecializedPingpongEEENS5_IJNSA_ILi64EEESG_SG_EEEaNS5_IJlSB_lEEEaSI_NS4_8TiledMMAINS4_8MMA_AtomIJNS4_4SM904GMMA26MMA_64x64x32_S32S8S8_SS_TNEEEENS4_6LayoutINS5_IJSB_SB_SB_EEENS5_IJNSA_ILi0EEESR_SR_EEEEENS5_IJNS4_10UnderscoreESU_SU_EEEEENS4_23SM90_TMA_LOAD_MULTICASTENS4_14ComposedLayoutINS4_7SwizzleILi2ELi4ELi3EEENS4_18smem_ptr_flag_bitsILi8EEENSP_INS5_IJNSA_ILi8EEESG_EEENS5_IJSG_SB_EEEEEEEvNS4_8identityENS4_13SM90_TMA_LOADES17_vS18_EENS_8epilogue10collective6detail29Sm90TmaWarpSpecializedAdapterINS1C_15DefaultEpilogueIaSI_SI_NS1B_6thread17LinearCombinationIaLi1EiiLNS1G_9ScaleType4KindE0ELNS_15FloatRoundStyleE2EaEENS1_15EpilogueDefaultEEEEEvvEEEEvNT_6ParamsE --------------------------
	.section	.text._ZN7cutlass13device_kernelINS_4gemm6kernel13GemmUniversalIN4cute5tupleIJiiiiEEENS1_10collective13CollectiveMmaINS1_34MainloopSm90TmaGmmaWarpSpecializedILi28ENS5_IJNS4_1CILi1EEENSA_ILi2EEESB_EEENS1_32KernelTmaWarpSpecializedPingpongEEENS5_IJNSA_ILi64EEESG_SG_EEEaNS5_IJlSB_lEEEaSI_NS4_8TiledMMAINS4_8MMA_AtomIJNS4_4SM904GMMA26MMA_64x64x32_S32S8S8_SS_TNEEEENS4_6LayoutINS5_IJSB_SB_SB_EEENS5_IJNSA_ILi0EEESR_SR_EEEEENS5_IJNS4_10UnderscoreESU_SU_EEEEENS4_23SM90_TMA_LOAD_MULTICASTENS4_14ComposedLayoutINS4_7SwizzleILi2ELi4ELi3EEENS4_18smem_ptr_flag_bitsILi8EEENSP_INS5_IJNSA_ILi8EEESG_EEENS5_IJSG_SB_EEEEEEEvNS4_8identityENS4_13SM90_TMA_LOADES17_vS18_EENS_8epilogue10collective6detail29Sm90TmaWarpSpecializedAdapterINS1C_15DefaultEpilogueIaSI_SI_NS1B_6thread17LinearCombinationIaLi1EiiLNS1G_9ScaleType4KindE0ELNS_15FloatRoundStyleE2EaEENS1_15EpilogueDefaultEEEEEvvEEEEvNT_6ParamsE,"ax",@progbits
	.align	128
.text._ZN7cutlass13device_kernelINS_4gemm6kernel13GemmUniversalIN4cute5tupleIJiiiiEEENS1_10collective13CollectiveMmaINS1_34MainloopSm90TmaGmmaWarpSpecializedILi28ENS5_IJNS4_1CILi1EEENSA_ILi2EEESB_EEENS1_32KernelTmaWarpSpecializedPingpongEEENS5_IJNSA_ILi64EEESG_SG_EEEaNS5_IJlSB_lEEEaSI_NS4_8TiledMMAINS4_8MMA_AtomIJNS4_4SM904GMMA26MMA_64x64x32_S32S8S8_SS_TNEEEENS4_6LayoutINS5_IJSB_SB_SB_EEENS5_IJNSA_ILi0EEESR_SR_EEEEENS5_IJNS4_10UnderscoreESU_SU_EEEEENS4_23SM90_TMA_LOAD_MULTICASTENS4_14ComposedLayoutINS4_7SwizzleILi2ELi4ELi3EEENS4_18smem_ptr_flag_bitsILi8EEENSP_INS5_IJNSA_ILi8EEESG_EEENS5_IJSG_SB_EEEEEEEvNS4_8identityENS4_13SM90_TMA_LOADES17_vS18_EENS_8epilogue10collective6detail29Sm90TmaWarpSpecializedAdapterINS1C_15DefaultEpilogueIaSI_SI_NS1B_6thread17LinearCombinationIaLi1EiiLNS1G_9ScaleType4KindE0ELNS_15FloatRoundStyleE2EaEENS1_15EpilogueDefaultEEEEEvvEEEEvNT_6ParamsE:
        .type           _ZN7cutlass13device_kernelINS_4gemm6kernel13GemmUniversalIN4cute5tupleIJiiiiEEENS1_10collective13CollectiveMmaINS1_34MainloopSm90TmaGmmaWarpSpecializedILi28ENS5_IJNS4_1CILi1EEENSA_ILi2EEESB_EEENS1_32KernelTmaWarpSpecializedPingpongEEENS5_IJNSA_ILi64EEESG_SG_EEEaNS5_IJlSB_lEEEaSI_NS4_8TiledMMAINS4_8MMA_AtomIJNS4_4SM904GMMA26MMA_64x64x32_S32S8S8_SS_TNEEEENS4_6LayoutINS5_IJSB_SB_SB_EEENS5_IJNSA_ILi0EEESR_SR_EEEEENS5_IJNS4_10UnderscoreESU_SU_EEEEENS4_23SM90_TMA_LOAD_MULTICASTENS4_14ComposedLayoutINS4_7SwizzleILi2ELi4ELi3EEENS4_18smem_ptr_flag_bitsILi8EEENSP_INS5_IJNSA_ILi8EEESG_EEENS5_IJSG_SB_EEEEEEEvNS4_8identityENS4_13SM90_TMA_LOADES17_vS18_EENS_8epilogue10collective6detail29Sm90TmaWarpSpecializedAdapterINS1C_15DefaultEpilogueIaSI_SI_NS1B_6thread17LinearCombinationIaLi1EiiLNS1G_9ScaleType4KindE0ELNS_15FloatRoundStyleE2EaEENS1_15EpilogueDefaultEEEEEvvEEEEvNT_6ParamsE,@function
        .size           _ZN7cutlass13device_kernelINS_4gemm6kernel13GemmUniversalIN4cute5tupleIJiiiiEEENS1_10collective13CollectiveMmaINS1_34MainloopSm90TmaGmmaWarpSpecializedILi28ENS5_IJNS4_1CILi1EEENSA_ILi2EEESB_EEENS1_32KernelTmaWarpSpecializedPingpongEEENS5_IJNSA_ILi64EEESG_SG_EEEaNS5_IJlSB_lEEEaSI_NS4_8TiledMMAINS4_8MMA_AtomIJNS4_4SM904GMMA26MMA_64x64x32_S32S8S8_SS_TNEEEENS4_6LayoutINS5_IJSB_SB_SB_EEENS5_IJNSA_ILi0EEESR_SR_EEEEENS5_IJNS4_10UnderscoreESU_SU_EEEEENS4_23SM90_TMA_LOAD_MULTICASTENS4_14ComposedLayoutINS4_7SwizzleILi2ELi4ELi3EEENS4_18smem_ptr_flag_bitsILi8EEENSP_INS5_IJNSA_ILi8EEESG_EEENS5_IJSG_SB_EEEEEEEvNS4_8identityENS4_13SM90_TMA_LOADES17_vS18_EENS_8epilogue10collective6detail29Sm90TmaWarpSpecializedAdapterINS1C_15DefaultEpilogueIaSI_SI_NS1B_6thread17LinearCombinationIaLi1EiiLNS1G_9ScaleType4KindE0ELNS_15FloatRoundStyleE2EaEENS1_15EpilogueDefaultEEEEEvvEEEEvNT_6ParamsE,(.L_x_190 - _ZN7cutlass13device_kernelINS_4gemm6kernel13GemmUniversalIN4cute5tupleIJiiiiEEENS1_10collective13CollectiveMmaINS1_34MainloopSm90TmaGmmaWarpSpecializedILi28ENS5_IJNS4_1CILi1EEENSA_ILi2EEESB_EEENS1_32KernelTmaWarpSpecializedPingpongEEENS5_IJNSA_ILi64EEESG_SG_EEEaNS5_IJlSB_lEEEaSI_NS4_8TiledMMAINS4_8MMA_AtomIJNS4_4SM904GMMA26MMA_64x64x32_S32S8S8_SS_TNEEEENS4_6LayoutINS5_IJSB_SB_SB_EEENS5_IJNSA_ILi0EEESR_SR_EEEEENS5_IJNS4_10UnderscoreESU_SU_EEEEENS4_23SM90_TMA_LOAD_MULTICASTENS4_14ComposedLayoutINS4_7SwizzleILi2ELi4ELi3EEENS4_18smem_ptr_flag_bitsILi8EEENSP_INS5_IJNSA_ILi8EEESG_EEENS5_IJSG_SB_EEEEEEEvNS4_8identityENS4_13SM90_TMA_LOADES17_vS18_EENS_8epilogue10collective6detail29Sm90TmaWarpSpecializedAdapterINS1C_15DefaultEpilogueIaSI_SI_NS1B_6thread17LinearCombinationIaLi1EiiLNS1G_9ScaleType4KindE0ELNS_15FloatRoundStyleE2EaEENS1_15EpilogueDefaultEEEEEvvEEEEvNT_6ParamsE)
        .other          _ZN7cutlass13device_kernelINS_4gemm6kernel13GemmUniversalIN4cute5tupleIJiiiiEEENS1_10collective13CollectiveMmaINS1_34MainloopSm90TmaGmmaWarpSpecializedILi28ENS5_IJNS4_1CILi1EEENSA_ILi2EEESB_EEENS1_32KernelTmaWarpSpecializedPingpongEEENS5_IJNSA_ILi64EEESG_SG_EEEaNS5_IJlSB_lEEEaSI_NS4_8TiledMMAINS4_8MMA_AtomIJNS4_4SM904GMMA26MMA_64x64x32_S32S8S8_SS_TNEEEENS4_6LayoutINS5_IJSB_SB_SB_EEENS5_IJNSA_ILi0EEESR_SR_EEEEENS5_IJNS4_10UnderscoreESU_SU_EEEEENS4_23SM90_TMA_LOAD_MULTICASTENS4_14ComposedLayoutINS4_7SwizzleILi2ELi4ELi3EEENS4_18smem_ptr_flag_bitsILi8EEENSP_INS5_IJNSA_ILi8EEESG_EEENS5_IJSG_SB_EEEEEEEvNS4_8identityENS4_13SM90_TMA_LOADES17_vS18_EENS_8epilogue10collective6detail29Sm90TmaWarpSpecializedAdapterINS1C_15DefaultEpilogueIaSI_SI_NS1B_6thread17LinearCombinationIaLi1EiiLNS1G_9ScaleType4KindE0ELNS_15FloatRoundStyleE2EaEENS1_15EpilogueDefaultEEEEEvvEEEEvNT_6ParamsE,@"STO_CUDA_ENTRY STV_DEFAULT"
_ZN7cutlass13device_kernelINS_4gemm6kernel13GemmUniversalIN4cute5tupleIJiiiiEEENS1_10collective13CollectiveMmaINS1_34MainloopSm90TmaGmmaWarpSpecializedILi28ENS5_IJNS4_1CILi1EEENSA_ILi2EEESB_EEENS1_32KernelTmaWarpSpecializedPingpongEEENS5_IJNSA_ILi64EEESG_SG_EEEaNS5_IJlSB_lEEEaSI_NS4_8TiledMMAINS4_8MMA_AtomIJNS4_4SM904GMMA26MMA_64x64x32_S32S8S8_SS_TNEEEENS4_6LayoutINS5_IJSB_SB_SB_EEENS5_IJNSA_ILi0EEESR_SR_EEEEENS5_IJNS4_10UnderscoreESU_SU_EEEEENS4_23SM90_TMA_LOAD_MULTICASTENS4_14ComposedLayoutINS4_7SwizzleILi2ELi4ELi3EEENS4_18smem_ptr_flag_bitsILi8EEENSP_INS5_IJNSA_ILi8EEESG_EEENS5_IJSG_SB_EEEEEEEvNS4_8identityENS4_13SM90_TMA_LOADES17_vS18_EENS_8epilogue10collective6detail29Sm90TmaWarpSpecializedAdapterINS1C_15DefaultEpilogueIaSI_SI_NS1B_6thread17LinearCombinationIaLi1EiiLNS1G_9ScaleType4KindE0ELNS_15FloatRoundStyleE2EaEENS1_15EpilogueDefaultEEEEEvvEEEEvNT_6ParamsE:
[----:B------:R-:W0:Y:S02]  /*0000*/  LDC R1, c[0x0][0x28] ;  /* 0x00000a00ff017b82 */ /* 0x000e240000000800 */
[----:B0-----:R-:W-:Y:S01]  /*0010*/  VIADD R1, R1, 0xfffffff8 ;  /* 0xfffffff801017836 */ /* 0x001fe20000000000 */
[----:B------:R-:W0:Y:S01]  /*0020*/  S2R R4, SR_TID.X ;  /* 0x0000000000047919 */ /* 0x000e220000002100 */
[----:B------:R-:W-:Y:S01]  /*0030*/  ELECT P0, URZ, PT ;  /* 0x00000000003f782f */ /* 0x000fe20003800000 */
[----:B------:R-:W-:Y:S01]  /*0040*/  BSSY B0, `(.L_x_0) ;  /* 0x000000f000007945 */ /* 0x000fe20003800000 */
[--C-:B0-----:R-:W-:Y:S02]  /*0050*/  SHF.R.U32.HI R2, RZ, 0x5, R4.reuse ;  /* 0x00000005ff027819 */ /* 0x101fe40000011604 */
[----:B------:R-:W-:-:S03]  /*0060*/  SHF.R.U32.HI R7, RZ, 0x7, R4 ;  /* 0x00000007ff077819 */ /* 0x000fc60000011604 */
[----:B------:R-:W0:Y:S04]  /*0070*/  SHFL.IDX PT, R5, R2, RZ, 0x1f ;  /* 0x00001fff02057589 */ /* 0x000e2800000e0000 */
[----:B------:R1:W2:Y:S01]  /*0080*/  SHFL.IDX PT, R10, R7, RZ, 0x1f ;  /* 0x00001fff070a7589 */ /* 0x0002a200000e0000 */
[----:B0-----:R-:W-:-:S13]  /*0090*/  ISETP.NE.OR P0, PT, R5, RZ, !P0 ;  /* 0x000000ff0500720c */ /* 0x001fda0004705670 */
[----:B-12---:R-:W-:Y:S05]  /*00a0*/  @P0 BRA `(.L_x_1) ;  /* 0x0000000000200947 */ /* 0x006fea0003800000 */
[----:B------:R-:W-:Y:S02]  /*00b0*/  ULDC.64 UR4, c[0x0][0x198] ;  /* 0x0000660000047ab9 */ /* 0x000fe40000000a00 */
[----:B------:R-:W-:Y:S02]  /*00c0*/  UIADD3 UR6, UP0, UR4, 0xf0, URZ ;  /* 0x000000f004067890 */ /* 0x000fe4000ff1e03f */
[----:B------:R-:W-:Y:S02]  /*00d0*/  UIADD3 UR4, UP1, UR4, 0x1f0, URZ ;  /* 0x000001f004047890 */ /* 0x000fe4000ff3e03f */
[----:B------:R-:W-:Y:S02]  /*00e0*/  UIADD3.X UR7, URZ, UR5, URZ, UP0, !UPT ;  /* 0x000000053f077290 */ /* 0x000fe400087fe43f */
[----:B------:R-:W-:-:S07]  /*00f0*/  UIADD3.X UR5, URZ, UR5, URZ, UP1, !UPT ;  /* 0x000000053f057290 */ /* 0x000fce0008ffe43f */
[----:B------:R0:W-:Y:S02]  /*0100*/  UTMACCTL.PF [UR6] ;  /* 0x00000000060079b9 */ /* 0x0001e40008040000 */
[----:B------:R0:W-:Y:S02]  /*0110*/  UTMACCTL.PF [UR4] ;  /* 0x00000000040079b9 */ /* 0x0001e40008040000 */
[----:B0-----:R-:W-:Y:S01]  /*0120*/  NOP ;  /* 0x0000000000007918 */ /* 0x001fe20000000000 */
.L_x_1:
[----:B------:R-:W-:Y:S05]  /*0130*/  BSYNC B0 ;  /* 0x0000000000007941 */ /* 0x000fea0003800000 */
.L_x_0:
[----:B------:R-:W0:Y:S02]  /*0140*/  SHFL.IDX PT, R8, R2, RZ, 0x1f ;  /* 0x00001fff02087589 */ /* 0x000e2400000e0000 */
[----:B0-----:R-:W-:-:S13]  /*0150*/  ISETP.NE.AND P0, PT, R8, RZ, PT ;  /* 0x000000ff0800720c */ /* 0x001fda0003f05270 */
[----:B------:R-:W-:Y:S05]  /*0160*/  @P0 BRA `(.L_x_2) ;  /* 0x0000000400240947 */ /* 0x000fea0003800000 */
[----:B------:R-:W-:Y:S01]  /*0170*/  ELECT P0, URZ, PT ;  /* 0x00000000003f782f */ /* 0x000fe20003800000 */
[----:B------:R-:W-:-:S12]  /*0180*/  BSSY B0, `(.L_x_2) ;  /* 0x0000047000007945 */ /* 0x000fd80003800000 */
[----:B------:R-:W-:Y:S05]  /*0190*/  @!P0 BRA `(.L_x_3) ;  /* 0x0000000400148947 */ /* 0x000fea0003800000 */
[----:B------:R-:W0:Y:S01]  /*01a0*/  S2UR UR8, SR_CgaCtaId ;  /* 0x00000000000879c3 */ /* 0x000e220000008800 */
[----:B------:R-:W-:Y:S01]  /*01b0*/  UMOV UR4, 0x400 ;  /* 0x0000040000047882 */ /* 0x000fe20000000000 */
[----:B------:R-:W-:Y:S01]  /*01c0*/  UMOV UR5, 0x1 ;  /* 0x0000000100057882 */ /* 0x000fe20000000000 */
[----:B------:R-:W-:Y:S02]  /*01d0*/  UMOV UR6, 0x2 ;  /* 0x0000000200067882 */ /* 0x000fe40000000000 */
[----:B------:R-:W-:-:S04]  /*01e0*/  UIADD3 UR6, -UR6, 0x100000, URZ ;  /* 0x0010000006067890 */ /* 0x000fc8000fffe13f */
[----:B------:R-:W-:Y:S02]  /*01f0*/  USHF.L.U32 UR7, UR6, 0xb, URZ ;  /* 0x0000000b06077899 */ /* 0x000fe4000800063f */
[----:B------:R-:W-:Y:S02]  /*0200*/  USHF.L.U32 UR6, UR6, 0x1, URZ ;  /* 0x0000000106067899 */ /* 0x000fe4000800063f */
[----:B0-----:R-:W-:Y:S02]  /*0210*/  ULEA UR8, UR8, UR4, 0x18 ;  /* 0x0000000408087291 */ /* 0x001fe4000f8ec03f */
[----:B------:R-:W-:-:S04]  /*0220*/  UIADD3 UR4, -UR5, 0x100000, URZ ;  /* 0x0010000005047890 */ /* 0x000fc8000fffe13f */
[----:B------:R-:W-:Y:S02]  /*0230*/  USHF.L.U32 UR5, UR4, 0xb, URZ ;  /* 0x0000000b04057899 */ /* 0x000fe4000800063f */
[----:B------:R-:W-:Y:S01]  /*0240*/  USHF.L.U32 UR4, UR4, 0x1, URZ ;  /* 0x0000000104047899 */ /* 0x000fe2000800063f */
[----:B------:R-:W0:Y:S11]  /*0250*/  FENCE.VIEW.ASYNC.S ;  /* 0x00000000000073c6 */ /* 0x000e360000000000 */
[----:B0-----:R0:W1:Y:S01]  /*0260*/  SYNCS.EXCH.64 URZ, [UR8], UR4 ;  /* 0x00000004083f75b2 */ /* 0x0010620008000100 */
[----:B------:R0:W2:Y:S01]  /*0270*/  SYNCS.EXCH.64 URZ, [UR8+0xe0], UR6 ;  /* 0x0000e006083f75b2 */ /* 0x0000a20008000100 */
[----:B------:R0:W3:Y:S01]  /*0280*/  SYNCS.EXCH.64 URZ, [UR8+0x8], UR4 ;  /* 0x00000804083f75b2 */ /* 0x0000e20008000100 */
[----:B------:R0:W4:Y:S01]  /*0290*/  SYNCS.EXCH.64 URZ, [UR8+0xe8], UR6 ;  /* 0x0000e806083f75b2 */ /* 0x0001220008000100 */
[----:B------:R0:W0:Y:S01]  /*02a0*/  SYNCS.EXCH.64 URZ, [UR8+0x10], UR4 ;  /* 0x00001004083f75b2 */ /* 0x0000220008000100 */
        /* <DEDUP_REMOVED lines=51> */
[----:B-1234-:R-:W-:Y:S01]  /*05e0*/  NOP ;  /* 0x0000000000007918 */ /* 0x01efe20000000000 */
.L_x_3:
[----:B0-----:R-:W-:Y:S05]  /*05f0*/  BSYNC B0 ;  /* 0x0000000000007941 */ /* 0x001fea0003800000 */
.L_x_2:
[----:B------:R-:W0:Y:S01]  /*0600*/  SHFL.IDX PT, R11, R2, RZ, 0x1f ;  /* 0x00001fff020b7589 */ /* 0x000e2200000e0000 */
[----:B------:R-:W1:Y:S01]  /*0610*/  S2UR UR12, SR_CTAID.X ;  /* 0x00000000000c79c3 */ /* 0x000e620000002500 */
[----:B------:R-:W-:Y:S02]  /*0620*/  SHF.R.S32.HI R3, RZ, 0x1f, R4 ;  /* 0x0000001fff037819 */ /* 0x000fe40000011404 */
[----:B------:R-:W-:Y:S01]  /*0630*/  ELECT P0, URZ, PT ;  /* 0x00000000003f782f */ /* 0x000fe20003800000 */
[----:B------:R-:W2:Y:S01]  /*0640*/  SHFL.IDX PT, R9, R2, RZ, 0x1f ;  /* 0x00001fff02097589 */ /* 0x000ea200000e0000 */
[----:B------:R-:W-:Y:S02]  /*0650*/  ELECT P1, URZ, PT ;  /* 0x00000000003f782f */ /* 0x000fe40003820000 */
[----:B------:R-:W-:Y:S01]  /*0660*/  LEA.HI R3, R3, R4, RZ, 0x7 ;  /* 0x0000000403037211 */ /* 0x000fe200078f38ff */
[----:B------:R-:W-:Y:S01]  /*0670*/  ULDC UR4, c[0x0][0x150] ;  /* 0x0000540000047ab9 */ /* 0x000fe20000000800 */
[----:B------:R-:W3:Y:S01]  /*0680*/  S2R R6, SR_CTAID.Y ;  /* 0x0000000000067919 */ /* 0x000ee20000002600 */
[----:B------:R-:W4:Y:S01]  /*0690*/  LDC R21, c[0x0][0x148] ;  /* 0x00005200ff157b82 */ /* 0x000f220000000800 */
[----:B------:R-:W-:Y:S01]  /*06a0*/  LOP3.LUT R3, R3, 0xffffff80, RZ, 0xc0, !PT ;  /* 0xffffff8003037812 */ /* 0x000fe200078ec0ff */
[----:B------:R-:W-:Y:S01]  /*06b0*/  UMOV UR11, 0x80 ;  /* 0x00000080000b7882 */ /* 0x000fe20000000000 */
[----:B------:R-:W-:Y:S01]  /*06c0*/  NOP ;  /* 0x0000000000007918 */ /* 0x000fe20000000000 */
[----:B------:R-:W-:Y:S01]  /*06d0*/  NOP ;  /* 0x0000000000007918 */ /* 0x000fe20000000000 */
[C---:B------:R-:W-:Y:S01]  /*06e0*/  VIADD R35, R10.reuse, 0xffffffff ;  /* 0xffffffff0a237836 */ /* 0x040fe20000000000 */
[----:B------:R-:W-:Y:S01]  /*06f0*/  ISETP.NE.AND P2, PT, R10, RZ, PT ;  /* 0x000000ff0a00720c */ /* 0x000fe20003f45270 */
[----:B------:R-:W-:Y:S01]  /*0700*/  IMAD.IADD R3, R4, 0x1, -R3 ;  /* 0x0000000104037824 */ /* 0x000fe200078e0a03 */
[----:B------:R-:W5:Y:S02]  /*0710*/  LDC R15, c[0x0][0x140] ;  /* 0x00005000ff0f7b82 */ /* 0x000f640000000800 */
[----:B------:R-:W-:-:S02]  /*0720*/  ISETP.GE.U32.AND P5, PT, R35, 0x2, PT ;  /* 0x000000022300780c */ /* 0x000fc40003fa6070 */
[----:B------:R-:W-:Y:S02]  /*0730*/  SHF.R.S32.HI R0, RZ, 0x1f, R3 ;  /* 0x0000001fff007819 */ /* 0x000fe40000011403 */
[----:B0-----:R-:W-:Y:S02]  /*0740*/  ISETP.NE.OR P0, PT, R11, RZ, !P0 ;  /* 0x000000ff0b00720c */ /* 0x001fe40004705670 */
[----:B------:R-:W0:Y:S01]  /*0750*/  LDC R14, c[0x0][0x144] ;  /* 0x00005100ff0e7b82 */ /* 0x000e220000000800 */
[----:B------:R-:W-:Y:S02]  /*0760*/  SHF.R.S32.HI R11, RZ, 0x1f, R8 ;  /* 0x0000001fff0b7819 */ /* 0x000fe40000011408 */
[----:B--2---:R-:W-:Y:S02]  /*0770*/  ISETP.NE.OR P1, PT, R9, RZ, !P1 ;  /* 0x000000ff0900720c */ /* 0x004fe40004f25670 */
[----:B------:R-:W-:Y:S02]  /*0780*/  LEA.HI R11, R11, R8, RZ, 0x2 ;  /* 0x000000080b0b7211 */ /* 0x000fe400078f10ff */
[----:B-1----:R-:W-:-:S02]  /*0790*/  I2FP.F32.U32 R13, UR12 ;  /* 0x0000000c000d7c45 */ /* 0x002fc40008201000 */
[----:B------:R-:W-:Y:S02]  /*07a0*/  LOP3.LUT R11, R11, 0x3ffffffc, RZ, 0xc0, !PT ;  /* 0x3ffffffc0b0b7812 */ /* 0x000fe400078ec0ff */
[----:B------:R-:W-:Y:S01]  /*07b0*/  LEA.HI R2, R0, R3, RZ, 0x3 ;  /* 0x0000000300027211 */ /* 0x000fe200078f18ff */
[----:B------:R-:W-:Y:S01]  /*07c0*/  VOTEU.ALL UP0, P0 ;  /* 0x00000000003f7886 */ /* 0x000fe20000000000 */
[----:B------:R-:W-:Y:S01]  /*07d0*/  FMUL R13, R13, UR4 ;  /* 0x000000040d0d7c20 */ /* 0x000fe20008400000 */
[----:B------:R-:W-:Y:S01]  /*07e0*/  IMAD.IADD R11, R8, 0x1, -R11 ;  /* 0x00000001080b7824 */ /* 0x000fe200078e0a0b */
[----:B---3--:R-:W-:Y:S01]  /*07f0*/  I2FP.F32.U32 R8, R6 ;  /* 0x0000000600087245 */ /* 0x008fe20000201000 */
[----:B------:R-:W-:Y:S01]  /*0800*/  VOTEU.ALL UP1, P1 ;  /* 0x00000000003f7886 */ /* 0x000fe20000820000 */
[----:B------:R-:W1:Y:S01]  /*0810*/  @!UP0 S2UR UR7, SR_CgaCtaId ;  /* 0x00000000000789c3 */ /* 0x000e620000008800 */
[----:B------:R-:W-:Y:S01]  /*0820*/  ULDC UR4, c[0x0][0x154] ;  /* 0x0000550000047ab9 */ /* 0x000fe20000000800 */
[--C-:B------:R-:W-:Y:S01]  /*0830*/  SHF.R.S32.HI R9, RZ, 0x3, R2.reuse ;  /* 0x00000003ff097819 */ /* 0x100fe20000011402 */
[----:B------:R-:W-:Y:S01]  /*0840*/  FMUL R8, R8, UR4 ;  /* 0x0000000408087c20 */ /* 0x000fe20008400000 */
[----:B------:R-:W-:Y:S01]  /*0850*/  SHF.R.S32.HI R12, RZ, 0x1f, R2 ;  /* 0x0000001fff0c7819 */ /* 0x000fe20000011402 */
[----:B------:R-:W2:Y:S01]  /*0860*/  F2I.U32.TRUNC.NTZ R13, R13 ;  /* 0x0000000d000d7305 */ /* 0x000ea2000020f000 */
[----:B------:R-:W-:Y:S01]  /*0870*/  SHF.R.S32.HI R2, RZ, 0x1f, R5 ;  /* 0x0000001fff027819 */ /* 0x000fe20000011405 */
[----:B------:R-:W-:Y:S01]  /*0880*/  UMOV UR4, 0x20 ;  /* 0x0000002000047882 */ /* 0x000fe20000000000 */
[----:B------:R-:W3:Y:S01]  /*0890*/  @!UP1 S2UR UR10, SR_CgaCtaId ;  /* 0x00000000000a99c3 */ /* 0x000ee20000008800 */
[----:B------:R-:W-:Y:S01]  /*08a0*/  LEA.HI R12, R12, R9, RZ, 0x2 ;  /* 0x000000090c0c7211 */ /* 0x000fe200078f10ff */
[----:B------:R-:W-:Y:S01]  /*08b0*/  @!UP0 UMOV UR6, 0x400 ;  /* 0x0000040000068882 */ /* 0x000fe20000000000 */
[----:B------:R-:W-:Y:S01]  /*08c0*/  LEA.HI R2, R2, R5, RZ, 0x2 ;  /* 0x0000000502027211 */ /* 0x000fe200078f10ff */
[----:B------:R-:W-:-:S04]  /*08d0*/  @!UP0 UIADD3 UR4, -UR4, 0x100000, URZ ;  /* 0x0010000004048890 */ /* 0x000fc8000fffe13f */
[----:B------:R-:W-:Y:S02]  /*08e0*/  @!UP0 USHF.L.U32 UR5, UR4, 0xb, URZ ;  /* 0x0000000b04058899 */ /* 0x000fe4000800063f */
[----:B------:R-:W-:Y:S01]  /*08f0*/  @!UP0 USHF.L.U32 UR4, UR4, 0x1, URZ ;  /* 0x0000000104048899 */ /* 0x000fe2000800063f */
[----:B------:R-:W4:Y:S01]  /*0900*/  F2I.U32.TRUNC.NTZ R8, R8 ;  /* 0x0000000800087305 */ /* 0x000f22000020f000 */
[----:B------:R-:W-:Y:S01]  /*0910*/  LOP3.LUT R12, R12, 0xfffffffc, RZ, 0xc0, !PT ;  /* 0xfffffffc0c0c7812 */ /* 0x000fe200078ec0ff */
[----:B------:R-:W-:Y:S01]  /*0920*/  @!UP1 UMOV UR9, 0x400 ;  /* 0x0000040000099882 */ /* 0x000fe20000000000 */
[----:B------:R-:W-:Y:S01]  /*0930*/  LOP3.LUT R2, R2, 0xfffffffc, RZ, 0xc0, !PT ;  /* 0xfffffffc02027812 */ /* 0x000fe200078ec0ff */
[----:B------:R-:W-:Y:S01]  /*0940*/  VOTEU.ALL UP2, P1 ;  /* 0x00000000003f7886 */ /* 0x000fe20000840000 */
[----:B------:R-:W-:Y:S01]  /*0950*/  VOTEU.ALL UP3, P1 ;  /* 0x00000000003f7886 */ /* 0x000fe20000860000 */
[----:B------:R-:W-:Y:S01]  /*0960*/  IMAD.IADD R12, R9, 0x1, -R12 ;  /* 0x00000001090c7824 */ /* 0x000fe200078e0a0c */
[----:B------:R-:W-:Y:S01]  /*0970*/  VOTEU.ALL UP4, P1 ;  /* 0x00000000003f7886 */ /* 0x000fe20000880000 */
[----:B------:R-:W-:Y:S01]  /*0980*/  IMAD.IADD R5, R5, 0x1, -R2 ;  /* 0x0000000105057824 */ /* 0x000fe200078e0a02 */
[----:B------:R-:W-:Y:S01]  /*0990*/  VOTEU.ALL UP5, P1 ;  /* 0x00000000003f7886 */ /* 0x000fe200008a0000 */
[----:B------:R-:W-:Y:S01]  /*09a0*/  IMAD R11, R11, 0x4, R12 ;  /* 0x000000040b0b7824 */ /* 0x000fe200078e020c */
[----:B-1----:R-:W-:Y:S01]  /*09b0*/  @!UP0 ULEA UR8, UR7, UR6, 0x18 ;  /* 0x0000000607088291 */ /* 0x002fe2000f8ec03f */
[----:B--2---:R-:W-:Y:S01]  /*09c0*/  IMAD.MOV R13, RZ, RZ, -R13 ;  /* 0x000000ffff0d7224 */ /* 0x004fe200078e0a0d */
[----:B------:R-:W-:-:S04]  /*09d0*/  @!UP1 UIADD3 UR6, -UR11, 0x100000, URZ ;  /* 0x001000000b069890 */ /* 0x000fc8000fffe13f */
[----:B------:R-:W-:Y:S02]  /*09e0*/  @!UP1 USHF.L.U32 UR7, UR6, 0xb, URZ ;  /* 0x0000000b06079899 */ /* 0x000fe4000800063f */
[----:B------:R-:W-:Y:S01]  /*09f0*/  @!UP1 USHF.L.U32 UR6, UR6, 0x1, URZ ;  /* 0x0000000106069899 */ /* 0x000fe2000800063f */
[----:B------:R-:W-:Y:S01]  /*0a00*/  IMAD.SHL.U32 R56, R11, 0x4, RZ ;  /* 0x000000040b387824 */ /* 0x000fe200078e00ff */
[----:B------:R-:W-:Y:S01]  /*0a10*/  ISETP.NE.AND P1, PT, R5, 0x3, PT ;  /* 0x000000030500780c */ /* 0x000fe20003f25270 */
[----:B----4-:R-:W-:Y:S01]  /*0a20*/  IMAD.MOV R24, RZ, RZ, -R8 ;  /* 0x000000ffff187224 */ /* 0x010fe200078e0a08 */
[----:B-----5:R-:W-:Y:S01]  /*0a30*/  ISETP.EQ.U32.AND P3, PT, R15, 0x1, PT ;  /* 0x000000010f00780c */ /* 0x020fe20003f62070 */
[----:B------:R-:W-:Y:S01]  /*0a40*/  VOTEU.ALL UP0, P0 ;  /* 0x00000000003f7886 */ /* 0x000fe20000000000 */
[----:B---3--:R-:W-:Y:S01]  /*0a50*/  @!UP1 ULEA UR9, UR10, UR9, 0x18 ;  /* 0x000000090a099291 */ /* 0x008fe2000f8ec03f */
[----:B------:R-:W-:Y:S01]  /*0a60*/  IMAD R9, R21, R24, R6 ;  /* 0x0000001815097224 */ /* 0x000fe200078e0206 */
[----:B------:R-:W-:Y:S01]  /*0a70*/  LOP3.LUT R56, R11, 0xc, R56, 0x78, !PT ;  /* 0x0000000c0b387812 */ /* 0x000fe200078e7838 */
[----:B0-----:R-:W-:Y:S01]  /*0a80*/  IMAD R20, R14, R13, UR12 ;  /* 0x0000000c0e147e24 */ /* 0x001fe2000f8e020d */
[----:B------:R-:W-:Y:S01]  /*0a90*/  VOTEU.ALL UP1, P0 ;  /* 0x00000000003f7886 */ /* 0x000fe20000020000 */
[----:B------:R-:W-:Y:S01]  /*0aa0*/  LOP3.LUT P0, RZ, R3, 0x7, RZ, 0xc0, !PT ;  /* 0x0000000703ff7812 */ /* 0x000fe2000780c0ff */
[----:B------:R-:W0:Y:S02]  /*0ab0*/  FENCE.VIEW.ASYNC.S ;  /* 0x00000000000073c6 */ /* 0x000e240000000000 */
[----:B0-----:R0:W1:Y:S01]  /*0ac0*/  @!UP0 SYNCS.EXCH.64 URZ, [UR8+0x1f0], UR4 ;  /* 0x0001f004083f85b2 */ /* 0x0010620008000100 */
[----:B------:R-:W-:Y:S01]  /*0ad0*/  ISETP.NE.AND P4, PT, R9, R56, PT ;  /* 0x000000380900720c */ /* 0x000fe20003f85270 */
[----:B------:R0:W2:Y:S01]  /*0ae0*/  SHFL.IDX PT, R14, R7, RZ, 0x1f ;  /* 0x00001fff070e7589 */ /* 0x0000a200000e0000 */
[----:B------:R-:W-:-:S02]  /*0af0*/  ISETP.EQ.OR P1, PT, R5, RZ, !P1 ;  /* 0x000000ff0500720c */ /* 0x000fc40004f22670 */
[----:B------:R-:W-:Y:S02]  /*0b00*/  ISETP.LT.U32.AND P0, PT, R56, 0x2, !P0 ;  /* 0x000000023800780c */ /* 0x000fe40004701070 */
[----:B------:R-:W-:Y:S02]  /*0b10*/  ISETP.EQ.OR P4, PT, R20, RZ, !P4 ;  /* 0x000000ff1400720c */ /* 0x000fe40006782670 */
[----:B------:R-:W-:Y:S02]  /*0b20*/  ISETP.EQ.AND P1, PT, R10, RZ, P1 ;  /* 0x000000ff0a00720c */ /* 0x000fe40000f22270 */
[----:B------:R-:W-:Y:S02]  /*0b30*/  PLOP3.LUT P0, PT, P0, P4, PT, 0x80, 0x0 ;  /* 0x000000000000781c */ /* 0x000fe40000709070 */
[----:B------:R-:W-:Y:S02]  /*0b40*/  SEL R16, RZ, 0x1, !P1 ;  /* 0x00000001ff107807 */ /* 0x000fe40004800000 */
[----:B------:R-:W-:Y:S01]  /*0b50*/  P2R R68, PR, RZ, 0x1 ;  /* 0x00000001ff447803 */ /* 0x000fe20000000000 */
[----:B------:R0:W3:Y:S01]  /*0b60*/  @!UP1 SYNCS.EXCH.64 URZ, [UR8+0x1f8], UR4 ;  /* 0x0001f804083f95b2 */ /* 0x0000e20008000100 */
[----:B------:R-:W-:Y:S01]  /*0b70*/  NOP ;  /* 0x0000000000007918 */ /* 0x000fe20000000000 */
[----:B------:R-:W-:Y:S01]  /*0b80*/  SEL R16, R16, 0x2, P5 ;  /* 0x0000000210107807 */ /* 0x000fe20002800000 */
[----:B------:R0:W4:Y:S01]  /*0b90*/  @!UP2 SYNCS.EXCH.64 URZ, [UR9+0x1d0], UR6 ;  /* 0x0001d006093fa5b2 */ /* 0x0001220008000100 */
[----:B------:R0:W0:Y:S01]  /*0ba0*/  @!UP3 SYNCS.EXCH.64 URZ, [UR9+0x1d8], UR6 ;  /* 0x0001d806093fb5b2 */ /* 0x0000220008000100 */
[----:B------:R0:W0:Y:S01]  /*0bb0*/  @!UP4 SYNCS.EXCH.64 URZ, [UR9+0x1e0], UR6 ;  /* 0x0001e006093fc5b2 */ /* 0x0000220008000100 */
[----:B------:R0:W0:Y:S01]  /*0bc0*/  @!UP5 SYNCS.EXCH.64 URZ, [UR9+0x1e8], UR6 ;  /* 0x0001e806093fd5b2 */ /* 0x0000220008000100 */
[----:B------:R-:W-:Y:S01]  /*0bd0*/  NOP ;  /* 0x0000000000007918 */ /* 0x000fe20000000000 */
[----:B-1----:R-:W-:Y:S05]  /*0be0*/  @!P3 BRA `(.L_x_4) ;  /* 0x000000000008b947 */ /* 0x002fea0003800000 */
[----:B0--34-:R-:W-:Y:S01]  /*0bf0*/  UCGABAR_ARV ;  /* 0x00000000000079c7 */ /* 0x019fe20008000000 */
[----:B------:R-:W-:Y:S05]  /*0c00*/  BRA `(.L_x_5) ;  /* 0x0000000000047947 */ /* 0x000fea0003800000 */
.L_x_4:
[----:B0--34-:R-:W-:Y:S01]  /*0c10*/  NOP ;  /* 0x0000000000007918 */ /* 0x019fe20000000000 */
.L_x_5:
[----:B------:R-:W-:Y:S01]  /*0c20*/  ULDC.64 UR4, c[0x0][0x598] ;  /* 0x0001660000047ab9 */ /* 0x000fe20000000a00 */
[----:B------:R-:W-:Y:S01]  /*0c30*/  ULDC.64 UR36, c[0x0][0x208] ;  /* 0x0000820000247ab9 */ /* 0x000fe20000000a00 */
[----:B------:R-:W-:-:S04]  /*0c40*/  ISETP.NE.U32.AND P0, PT, RZ, UR4, PT ;  /* 0x00000004ff007c0c */ /* 0x000fc8000bf05070 */
[----:B------:R-:W-:-:S13]  /*0c50*/  ISETP.NE.AND.EX P0, PT, RZ, UR5, PT, P0 ;  /* 0x00000005ff007c0c */ /* 0x000fda000bf05300 */
[----:B------:R-:W-:Y:S05]  /*0c60*/  @!P0 BRA `(.L_x_6) ;  /* 0x00000000001c8947 */ /* 0x000fea0003800000 */
[----:B------:R-:W0:Y:S02]  /*0c70*/  LDC.64 R8, c[0x0][0x598] ;  /* 0x00016600ff087b82 */ /* 0x000e240000000a00 */
[----:B0-----:R-:W3:Y:S02]  /*0c80*/  LDG.E.64 R8, desc[UR36][R8.64] ;  /* 0x0000002408087981 */ /* 0x001ee4000c1e1b00 */
[----:B---3--:R-:W-:-:S04]  /*0c90*/  ISETP.NE.U32.AND P0, PT, R8, RZ, PT ;  /* 0x000000ff0800720c */ /* 0x008fc80003f05070 */
[----:B------:R-:W-:-:S13]  /*0ca0*/  ISETP.NE.AND.EX P0, PT, R9, RZ, PT, P0 ;  /* 0x000000ff0900720c */ /* 0x000fda0003f05300 */
[----:B------:R-:W-:Y:S05]  /*0cb0*/  @!P0 BRA `(.L_x_6) ;  /* 0x0000000000088947 */ /* 0x000fea0003800000 */
[----:B------:R0:W5:Y:S01]  /*0cc0*/  LD.E R57, desc[UR36][R8.64] ;  /* 0x0000002408397980 */ /* 0x000162000c101900 */
[----:B------:R-:W-:Y:S05]  /*0cd0*/  BRA `(.L_x_7) ;  /* 0x0000000000247947 */ /* 0x000fea0003800000 */
.L_x_6:
[----:B------:R-:W-:Y:S02]  /*0ce0*/  ULDC.64 UR4, c[0x0][0x588] ;  /* 0x0001620000047ab9 */ /* 0x000fe40000000a00 */
[----:B------:R-:W-:-:S04]  /*0cf0*/  ISETP.NE.U32.AND P0, PT, RZ, UR4, PT ;  /* 0x00000004ff007c0c */ /* 0x000fc8000bf05070 */
[----:B------:R-:W-:-:S13]  /*0d00*/  ISETP.NE.AND.EX P0, PT, RZ, UR5, PT, P0 ;  /* 0x00000005ff007c0c */ /* 0x000fda000bf05300 */
[----:B------:R-:W-:Y:S05]  /*0d10*/  @!P0 BRA `(.L_x_8) ;  /* 0x00000000000c8947 */ /* 0x000fea0003800000 */
[----:B------:R-:W0:Y:S02]  /*0d20*/  LDC.64 R8, c[0x0][0x588] ;  /* 0x00016200ff087b82 */ /* 0x000e240000000a00 */
[----:B0-----:R1:W5:Y:S01]  /*0d30*/  LDG.E R57, desc[UR36][R8.64] ;  /* 0x0000002408397981 */ /* 0x001362000c1e1900 */
[----:B------:R-:W-:Y:S05]  /*0d40*/  BRA `(.L_x_7) ;  /* 0x0000000000087947 */ /* 0x000fea0003800000 */
.L_x_8:
[----:B------:R-:W-:Y:S02]  /*0d50*/  ULDC UR4, c[0x0][0x580] ;  /* 0x0001600000047ab9 */ /* 0x000fe40000000800 */
[----:B------:R-:W-:-:S07]  /*0d60*/  IMAD.U32 R57, RZ, RZ, UR4 ;  /* 0x00000004ff397e24 */ /* 0x000fce000f8e00ff */
.L_x_7:
[----:B------:R-:W-:Y:S02]  /*0d70*/  ULDC.64 UR4, c[0x0][0x5a0] ;  /* 0x0001680000047ab9 */ /* 0x000fe40000000a00 */
[----:B------:R-:W-:-:S04]  /*0d80*/  ISETP.NE.U32.AND P0, PT, RZ, UR4, PT ;  /* 0x00000004ff007c0c */ /* 0x000fc8000bf05070 */
[----:B------:R-:W-:-:S13]  /*0d90*/  ISETP.NE.AND.EX P0, PT, RZ, UR5, PT, P0 ;  /* 0x00000005ff007c0c */ /* 0x000fda000bf05300 */
[----:B------:R-:W-:Y:S05]  /*0da0*/  @!P0 BRA `(.L_x_9) ;  /* 0x00000000001c8947 */ /* 0x000fea0003800000 */
[----:B01----:R-:W0:Y:S02]  /*0db0*/  LDC.64 R8, c[0x0][0x5a0] ;  /* 0x00016800ff087b82 */ /* 0x003e240000000a00 */
[----:B0-----:R-:W3:Y:S02]  /*0dc0*/  LDG.E.64 R8, desc[UR36][R8.64] ;  /* 0x0000002408087981 */ /* 0x001ee4000c1e1b00 */
[----:B---3--:R-:W-:-:S04]  /*0dd0*/  ISETP.NE.U32.AND P0, PT, R8, RZ, PT ;  /* 0x000000ff0800720c */ /* 0x008fc80003f05070 */
[----:B------:R-:W-:-:S13]  /*0de0*/  ISETP.NE.AND.EX P0, PT, R9, RZ, PT, P0 ;  /* 0x000000ff0900720c */ /* 0x000fda0003f05300 */
[----:B------:R-:W-:Y:S05]  /*0df0*/  @!P0 BRA `(.L_x_9) ;  /* 0x0000000000088947 */ /* 0x000fea0003800000 */
[----:B------:R0:W5:Y:S01]  /*0e00*/  LD.E R58, desc[UR36][R8.64] ;  /* 0x00000024083a7980 */ /* 0x000162000c101900 */
[----:B------:R-:W-:Y:S05]  /*0e10*/  BRA `(.L_x_10) ;  /* 0x0000000000247947 */ /* 0x000fea0003800000 */
.L_x_9:
[----:B------:R-:W-:Y:S02]  /*0e20*/  ULDC.64 UR4, c[0x0][0x590] ;  /* 0x0001640000047ab9 */ /* 0x000fe40000000a00 */
[----:B------:R-:W-:-:S04]  /*0e30*/  ISETP.NE.U32.AND P0, PT, RZ, UR4, PT ;  /* 0x00000004ff007c0c */ /* 0x000fc8000bf05070 */
[----:B------:R-:W-:-:S13]  /*0e40*/  ISETP.NE.AND.EX P0, PT, RZ, UR5, PT, P0 ;  /* 0x00000005ff007c0c */ /* 0x000fda000bf05300 */
[----:B------:R-:W-:Y:S05]  /*0e50*/  @!P0 BRA `(.L_x_11) ;  /* 0x00000000000c8947 */ /* 0x000fea0003800000 */
[----:B------:R-:W3:Y:S02]  /*0e60*/  LDC.64 R58, c[0x0][0x590] ;  /* 0x00016400ff3a7b82 */ /* 0x000ee40000000a00 */
[----:B---3--:R3:W5:Y:S01]  /*0e70*/  LDG.E R58, desc[UR36][R58.64] ;  /* 0x000000243a3a7981 */ /* 0x008762000c1e1900 */
[----:B------:R-:W-:Y:S05]  /*0e80*/  BRA `(.L_x_10) ;  /* 0x0000000000087947 */ /* 0x000fea0003800000 */
.L_x_11:
[----:B------:R-:W-:Y:S02]  /*0e90*/  ULDC UR4, c[0x0][0x584] ;  /* 0x0001610000047ab9 */ /* 0x000fe40000000800 */
[----:B------:R-:W-:-:S07]  /*0ea0*/  IMAD.U32 R58, RZ, RZ, UR4 ;  /* 0x00000004ff3a7e24 */ /* 0x000fce000f8e00ff */
.L_x_10:
[----:B------:R-:W4:Y:S01]  /*0eb0*/  LDC R2, c[0x0][0x65c] ;  /* 0x00019700ff027b82 */ /* 0x000f220000000800 */
[----:B------:R-:W-:Y:S01]  /*0ec0*/  ULDC UR6, c[0x0][0x28c] ;  /* 0x0000a30000067ab9 */ /* 0x000fe20000000800 */
[----:B------:R-:W-:Y:S01]  /*0ed0*/  ISETP.NE.AND P0, PT, R10, 0x2, PT ;  /* 0x000000020a00780c */ /* 0x000fe20003f05270 */
[----:B------:R-:W-:Y:S01]  /*0ee0*/  UIADD3 UR6, UR6, 0x3f, URZ ;  /* 0x0000003f06067890 */ /* 0x000fe2000fffe03f */
[----:B01----:R-:W-:Y:S01]  /*0ef0*/  IMAD.U32 R8, RZ, RZ, UR12 ;  /* 0x0000000cff087e24 */ /* 0x003fe2000f8e00ff */
[----:B------:R-:W-:Y:S01]  /*0f00*/  UMOV UR39, URZ ;  /* 0x0000003f00277c82 */ /* 0x000fe20008000000 */
[----:B------:R-:W-:Y:S01]  /*0f10*/  IMAD.MOV.U32 R9, RZ, RZ, RZ ;  /* 0x000000ffff097224 */ /* 0x000fe200078e00ff */
[----:B------:R-:W-:Y:S01]  /*0f20*/  USHF.R.S32.HI UR7, URZ, 0x1f, UR6 ;  /* 0x0000001f3f077899 */ /* 0x000fe20008011406 */
[----:B------:R-:W-:Y:S01]  /*0f30*/  UMOV UR38, URZ ;  /* 0x0000003f00267c82 */ /* 0x000fe20008000000 */
[----:B------:R-:W-:Y:S02]  /*0f40*/  ULDC.64 UR8, c[0x0][0x650] ;  /* 0x0001940000087ab9 */ /* 0x000fe40000000a00 */
[----:B------:R-:W-:-:S04]  /*0f50*/  ULEA.HI UR7, UR7, UR6, URZ, 0x6 ;  /* 0x0000000607077291 */ /* 0x000fc8000f8f303f */
[----:B------:R-:W-:Y:S01]  /*0f60*/  USHF.R.S32.HI UR40, URZ, 0x6, UR7 ;  /* 0x000000063f287899 */ /* 0x000fe20008011407 */
[----:B----4-:R-:W-:-:S13]  /*0f70*/  ISETP.NE.AND P1, PT, R2, 0x1, PT ;  /* 0x000000010200780c */ /* 0x010fda0003f25270 */
[----:B------:R-:W0:Y:S01]  /*0f80*/  @P1 LDC R19, c[0x0][0x10] ;  /* 0x00000400ff131b82 */ /* 0x000e220000000800 */
[----:B------:R-:W-:Y:S02]  /*0f90*/  @P1 IMAD.MOV.U32 R7, RZ, RZ, RZ ;  /* 0x000000ffff071224 */ /* 0x000fe400078e00ff */
[----:B------:R-:W-:-:S05]  /*0fa0*/  @P1 IMAD.MOV.U32 R17, RZ, RZ, RZ ;  /* 0x000000ffff111224 */ /* 0x000fca00078e00ff */
[----:B------:R-:W1:Y:S01]  /*0fb0*/  @!P1 LDC R11, c[0x0][0xc] ;  /* 0x00000300ff0b9b82 */ /* 0x000e620000000800 */
[----:B------:R-:W-:Y:S01]  /*0fc0*/  ULDC UR4, c[0x0][0xc] ;  /* 0x0000030000047ab9 */ /* 0x000fe20000000800 */
[----:B------:R-:W-:Y:S02]  /*0fd0*/  ULDC UR5, c[0x0][0x10] ;  /* 0x0000040000057ab9 */ /* 0x000fe40000000800 */
[----:B------:R-:W-:-:S04]  /*0fe0*/  UIMAD.WIDE.U32 UR4, UR4, UR5, URZ ;  /* 0x00000005040472a5 */ /* 0x000fc8000f8e003f */
[----:B------:R-:W4:Y:S01]  /*0ff0*/  LDC R2, c[0x0][0x14] ;  /* 0x00000500ff027b82 */ /* 0x000f220000000800 */
[----:B0-----:R-:W-:-:S04]  /*1000*/  @P1 IMAD.WIDE.U32 R18, R19, UR12, R6 ;  /* 0x0000000c13121c25 */ /* 0x001fc8000f8e0006 */
[----:B------:R-:W-:Y:S02]  /*1010*/  @P1 IMAD.IADD R17, R19, 0x1, R17 ;  /* 0x0000000113111824 */ /* 0x000fe400078e0211 */
[----:B-1----:R-:W-:-:S04]  /*1020*/  @!P1 IMAD.WIDE.U32 R8, R6, R11, R8 ;  /* 0x0000000b06089225 */ /* 0x002fc800078e0008 */
[----:B------:R-:W-:Y:S02]  /*1030*/  @!P1 IMAD.MOV.U32 R18, RZ, RZ, R8 ;  /* 0x000000ffff129224 */ /* 0x000fe400078e0008 */
[----:B------:R-:W-:Y:S02]  /*1040*/  @!P1 IMAD.MOV.U32 R17, RZ, RZ, R9 ;  /* 0x000000ffff119224 */ /* 0x000fe400078e0009 */
[----:B----4-:R-:W-:-:S04]  /*1050*/  IMAD.WIDE.U32 R12, R2, UR4, RZ ;  /* 0x00000004020c7c25 */ /* 0x010fc8000f8e00ff */
[----:B------:R-:W-:Y:S01]  /*1060*/  IMAD R23, R2, UR5, RZ ;  /* 0x0000000502177c24 */ /* 0x000fe2000f8e02ff */
[----:B------:R0:W-:Y:S03]  /*1070*/  STL.64 [R1], R12 ;  /* 0x0000000c01007387 */ /* 0x0001e60000100a00 */
[----:B------:R-:W-:Y:S01]  /*1080*/  IMAD.IADD R23, R13, 0x1, R23 ;  /* 0x000000010d177824 */ /* 0x000fe200078e0217 */
[----:B------:R-:W-:Y:S06]  /*1090*/  @P0 BRA `(.L_x_12) ;  /* 0x0000000000200947 */ /* 0x000fec0003800000 */
[----:B------:R-:W-:Y:S01]  /*10a0*/  UISETP.GE.U32.AND UP0, UPT, UR40, 0x1c, UPT ;  /* 0x0000001c2800788c */ /* 0x000fe2000bf06070 */
[----:B------:R-:W-:Y:S01]  /*10b0*/  IADD3 R18, P0, R18, R12, RZ ;  /* 0x0000000c12127210 */ /* 0x000fe20007f1e0ff */
[----:B------:R-:W-:Y:S01]  /*10c0*/  USHF.R.U32.HI UR4, URZ, 0x2, UR40 ;  /* 0x000000023f047899 */ /* 0x000fe20008011628 */
[----:B------:R-:W-:-:S03]  /*10d0*/  UMOV UR38, URZ ;  /* 0x0000003f00267c82 */ /* 0x000fc60008000000 */
[----:B------:R-:W-:Y:S01]  /*10e0*/  UIMAD.WIDE.U32 UR4, UR4, 0x24924925, URZ ;  /* 0x24924925040478a5 */ /* 0x000fe2000f8e003f */
[----:B------:R-:W-:-:S03]  /*10f0*/  IMAD.X R17, R23, 0x1, R17, P0 ;  /* 0x0000000117117824 */ /* 0x000fc600000e0611 */
[----:B------:R-:W-:Y:S02]  /*1100*/  UIMAD UR39, UR5, -0x1c, UR40 ;  /* 0xffffffe4052778a4 */ /* 0x000fe4000f8e0228 */
[----:B------:R-:W-:-:S12]  /*1110*/  @UP0 ULOP3.LUT UR38, UR5, 0x1, URZ, 0xc0, !UPT ;  /* 0x0000000105260892 */ /* 0x000fd8000f8ec03f */
.L_x_12:
[----:B------:R-:W-:Y:S01]  /*1120*/  ISETP.GE.U32.AND P0, PT, R18, UR8, PT ;  /* 0x0000000812007c0c */ /* 0x000fe2000bf06070 */
[----:B------:R-:W-:Y:S01]  /*1130*/  IMAD.MOV.U32 R19, RZ, RZ, -0x1 ;  /* 0xffffffffff137424 */ /* 0x000fe200078e00ff */
[----:B------:R-:W-:Y:S01]  /*1140*/  PRMT R8, RZ, 0x7610, R8 ;  /* 0x00007610ff087816 */ /* 0x000fe20000000008 */
[----:B------:R-:W-:Y:S01]  /*1150*/  IMAD.MOV.U32 R22, RZ, RZ, -0x1 ;  /* 0xffffffffff167424 */ /* 0x000fe200078e00ff */
[----:B------:R-:W-:Y:S01]  /*1160*/  ISETP.GE.U32.AND.EX P0, PT, R17, UR9, PT, P0 ;  /* 0x0000000911007c0c */ /* 0x000fe2000bf06100 */
[----:B------:R-:W-:-:S12]  /*1170*/  IMAD.MOV.U32 R2, RZ, RZ, -0x1 ;  /* 0xffffffffff027424 */ /* 0x000fd800078e00ff */
[----:B------:R-:W-:Y:S05]  /*1180*/  @P0 BRA `(.L_x_13) ;  /* 0x00000004002c0947 */ /* 0x000fea0003800000 */
[----:B------:R-:W1:Y:S01]  /*1190*/  LDC.64 R26, c[0x0][0x628] ;  /* 0x00018a00ff1a7b82 */ /* 0x000e620000000a00 */
[----:B------:R-:W-:Y:S02]  /*11a0*/  IMAD.MOV.U32 R8, RZ, RZ, R18 ;  /* 0x000000ffff087224 */ /* 0x000fe400078e0012 */
[----:B------:R-:W-:-:S05]  /*11b0*/  IMAD.MOV.U32 R9, RZ, RZ, R17 ;  /* 0x000000ffff097224 */ /* 0x000fca00078e0011 */
[----:B------:R-:W4:Y:S08]  /*11c0*/  LDC R2, c[0x0][0x630] ;  /* 0x00018c00ff027b82 */ /* 0x000f300000000800 */
[----:B------:R-:W0:Y:S01]  /*11d0*/  LDC.64 R28, c[0x0][0x620] ;  /* 0x00018800ff1c7b82 */ /* 0x000e220000000a00 */
[----:B-1----:R-:W-:-:S04]  /*11e0*/  ISETP.NE.U32.AND P0, PT, R26, RZ, PT ;  /* 0x000000ff1a00720c */ /* 0x002fc80003f05070 */
[----:B------:R-:W-:-:S13]  /*11f0*/  ISETP.NE.AND.EX P0, PT, R27, RZ, PT, P0 ;  /* 0x000000ff1b00720c */ /* 0x000fda0003f05300 */
[----:B0---4-:R-:W-:Y:S05]  /*1200*/  @!P0 BRA `(.L_x_14) ;  /* 0x0000000000288947 */ /* 0x011fea0003800000 */
[----:B------:R-:W0:Y:S02]  /*1210*/  LDC R13, c[0x0][0x634] ;  /* 0x00018d00ff0d7b82 */ /* 0x000e240000000800 */
[----:B0-----:R-:W-:-:S05]  /*1220*/  IADD3 R13, P0, R18, R13, RZ ;  /* 0x0000000d120d7210 */ /* 0x001fca0007f1e0ff */
[----:B------:R-:W-:-:S04]  /*1230*/  IMAD.X R15, RZ, RZ, R17, P0 ;  /* 0x000000ffff0f7224 */ /* 0x000fc800000e0611 */
[----:B------:R-:W-:-:S04]  /*1240*/  IMAD.WIDE.U32 R8, R15, R26, RZ ;  /* 0x0000001a0f087225 */ /* 0x000fc800078e00ff */
[----:B------:R-:W-:-:S04]  /*1250*/  IMAD.WIDE.U32 R10, P0, R13, R27, R8 ;  /* 0x0000001b0d0a7225 */ /* 0x000fc80007800008 */
[----:B------:R-:W-:-:S04]  /*1260*/  IMAD.WIDE.U32 R8, R13, R26, RZ ;  /* 0x0000001a0d087225 */ /* 0x000fc800078e00ff */
[----:B------:R-:W-:Y:S01]  /*1270*/  IMAD.X R13, RZ, RZ, RZ, P0 ;  /* 0x000000ffff0d7224 */ /* 0x000fe200000e06ff */
[----:B------:R-:W-:Y:S01]  /*1280*/  IADD3 RZ, P0, R9, R10, RZ ;  /* 0x0000000a09ff7210 */ /* 0x000fe20007f1e0ff */
[----:B------:R-:W-:-:S04]  /*1290*/  IMAD.MOV.U32 R12, RZ, RZ, R11 ;  /* 0x000000ffff0c7224 */ /* 0x000fc800078e000b */
[----:B------:R-:W-:-:S08]  /*12a0*/  IMAD.WIDE.U32.X R8, R15, R27, R12, P0 ;  /* 0x0000001b0f087225 */ /* 0x000fd000000e040c */
.L_x_14:
[----:B------:R-:W0:Y:S01]  /*12b0*/  LDC.64 R32, c[0x0][0x640] ;  /* 0x00019000ff207b82 */ /* 0x000e220000000a00 */
[-C--:B------:R-:W-:Y:S01]  /*12c0*/  SHF.R.U64 R30, R8, R2.reuse, R9 ;  /* 0x00000002081e7219 */ /* 0x080fe20000001209 */
[----:B------:R-:W-:Y:S01]  /*12d0*/  IMAD.MOV.U32 R19, RZ, RZ, R17 ;  /* 0x000000ffff137224 */ /* 0x000fe200078e0011 */
[----:B------:R-:W-:Y:S02]  /*12e0*/  SHF.R.U32.HI R2, RZ, R2, R9 ;  /* 0x00000002ff027219 */ /* 0x000fe40000011609 */
[----:B------:R-:W-:-:S03]  /*12f0*/  IADD3 R11, P0, RZ, -R30, RZ ;  /* 0x8000001eff0b7210 */ /* 0x000fc60007f1e0ff */
[----:B------:R-:W1:Y:S02]  /*1300*/  LDC R10, c[0x0][0x618] ;  /* 0x00018600ff0a7b82 */ /* 0x000e640000000800 */
[----:B------:R-:W-:-:S04]  /*1310*/  IMAD.X R9, RZ, RZ, ~R2, P0 ;  /* 0x000000ffff097224 */ /* 0x000fc800000e0e02 */
[-C--:B------:R-:W-:Y:S02]  /*1320*/  IMAD R2, R9, R28.reuse, RZ ;  /* 0x0000001c09027224 */ /* 0x080fe400078e02ff */
[----:B------:R-:W4:Y:S01]  /*1330*/  LDC R13, c[0x0][0x608] ;  /* 0x00018200ff0d7b82 */ /* 0x000f220000000800 */
[----:B------:R-:W-:-:S04]  /*1340*/  IMAD.WIDE.U32 R8, R11, R28, R18 ;  /* 0x0000001c0b087225 */ /* 0x000fc800078e0012 */
[----:B------:R-:W-:Y:S02]  /*1350*/  IMAD R11, R11, R29, R2 ;  /* 0x0000001d0b0b7224 */ /* 0x000fe400078e0202 */
[----:B------:R-:W-:Y:S01]  /*1360*/  IMAD.MOV.U32 R2, RZ, RZ, -0x1 ;  /* 0xffffffffff027424 */ /* 0x000fe200078e00ff */
[----:B------:R-:W2:Y:S01]  /*1370*/  LDC R31, c[0x0][0x658] ;  /* 0x00019600ff1f7b82 */ /* 0x000ea20000000800 */
[----:B------:R-:W-:Y:S01]  /*1380*/  IMAD.IADD R9, R9, 0x1, R11 ;  /* 0x0000000109097824 */ /* 0x000fe200078e020b */
[----:B0-----:R-:W-:Y:S01]  /*1390*/  ISETP.NE.U32.AND P0, PT, R32, RZ, PT ;  /* 0x000000ff2000720c */ /* 0x001fe20003f05070 */
[----:B------:R-:W-:-:S03]  /*13a0*/  IMAD.MOV.U32 R28, RZ, RZ, 0x1 ;  /* 0x00000001ff1c7424 */ /* 0x000fc600078e00ff */
[----:B------:R-:W-:Y:S02]  /*13b0*/  ISETP.NE.AND.EX P0, PT, R33, RZ, PT, P0 ;  /* 0x000000ff2100720c */ /* 0x000fe40003f05300 */
[----:B------:R-:W0:Y:S01]  /*13c0*/  LDC R27, c[0x0][0x600] ;  /* 0x00018000ff1b7b82 */ /* 0x000e220000000800 */
[-CC-:B-1----:R-:W-:Y:S02]  /*13d0*/  SHF.R.U64 R25, R8, R10.reuse, R9.reuse ;  /* 0x0000000a08197219 */ /* 0x182fe40000001209 */
[----:B------:R-:W-:-:S05]  /*13e0*/  SHF.R.U32.HI R8, RZ, R10, R9 ;  /* 0x0000000aff087219 */ /* 0x000fca0000011609 */
[----:B------:R-:W1:Y:S01]  /*13f0*/  LDC R22, c[0x0][0x648] ;  /* 0x00019200ff167b82 */ /* 0x000e620000000800 */
[-CC-:B----4-:R-:W-:Y:S02]  /*1400*/  SHF.R.U64 R34, R25, R13.reuse, R8.reuse ;  /* 0x0000000d19227219 */ /* 0x190fe40000001208 */
[----:B------:R-:W-:-:S05]  /*1410*/  SHF.R.U32.HI R8, RZ, R13, R8 ;  /* 0x0000000dff087219 */ /* 0x000fca0000011608 */
[----:B------:R-:W4:Y:S01]  /*1420*/  LDC R26, c[0x0][0x638] ;  /* 0x00018e00ff1a7b82 */ /* 0x000f220000000800 */
[-CC-:B--2---:R-:W-:Y:S02]  /*1430*/  SHF.R.U64 R36, R34, R31.reuse, R8.reuse ;  /* 0x0000001f22247219 */ /* 0x184fe40000001208 */
[-C--:B------:R-:W-:Y:S02]  /*1440*/  SHF.L.U32 R2, R2, R31.reuse, RZ ;  /* 0x0000001f02027219 */ /* 0x080fe400000006ff */
[----:B------:R-:W-:Y:S01]  /*1450*/  SHF.R.U32.HI R9, RZ, R31, R8 ;  /* 0x0000001fff097219 */ /* 0x000fe20000011608 */
[----:B------:R-:W-:Y:S01]  /*1460*/  IMAD.MOV.U32 R8, RZ, RZ, R36 ;  /* 0x000000ffff087224 */ /* 0x000fe200078e0024 */
[----:B------:R-:W-:Y:S01]  /*1470*/  LOP3.LUT R15, RZ, R2, RZ, 0x33, !PT ;  /* 0x00000002ff0f7212 */ /* 0x000fe200078e33ff */
[----:B------:R-:W2:Y:S01]  /*1480*/  LDC R29, c[0x0][0x610] ;  /* 0x00018400ff1d7b82 */ /* 0x000ea20000000800 */
[----:B------:R-:W-:Y:S05]  /*1490*/  @!P0 BRA `(.L_x_15) ;  /* 0x0000000000288947 */ /* 0x000fea0003800000 */
[----:B------:R-:W3:Y:S02]  /*14a0*/  LDC R13, c[0x0][0x64c] ;  /* 0x00019300ff0d7b82 */ /* 0x000ee40000000800 */
[----:B---3--:R-:W-:-:S05]  /*14b0*/  IADD3 R13, P0, R36, R13, RZ ;  /* 0x0000000d240d7210 */ /* 0x008fca0007f1e0ff */
        /* <DEDUP_REMOVED lines=8> */
.L_x_15:
[----:B-1----:R-:W-:Y:S01]  /*1540*/  SHF.R.U64 R7, R8, R22, R9 ;  /* 0x0000001608077219 */ /* 0x002fe20000001209 */
[----:B0-----:R-:W-:Y:S01]  /*1550*/  VIADD R8, R27, 0xffffffff ;  /* 0xffffffff1b087836 */ /* 0x001fe20000000000 */
[----:B------:R-:W-:Y:S01]  /*1560*/  SHF.L.U32 R2, R28, R31, RZ ;  /* 0x0000001f1c027219 */ /* 0x000fe200000006ff */
[----:B------:R-:W-:Y:S01]  /*1570*/  @P1 IMAD R20, R21, R24, R6 ;  /* 0x0000001815141224 */ /* 0x000fe200078e0206 */
[----:B------:R-:W-:Y:S01]  /*1580*/  LOP3.LUT R15, R34, R15, RZ, 0xc0, !PT ;  /* 0x0000000f220f7212 */ /* 0x000fe200078ec0ff */
[----:B------:R-:W-:Y:S01]  /*1590*/  IMAD.MOV R9, RZ, RZ, -R7 ;  /* 0x000000ffff097224 */ /* 0x000fe200078e0a07 */
[----:B------:R-:W-:Y:S01]  /*15a0*/  LOP3.LUT R8, R25, R8, RZ, 0xc0, !PT ;  /* 0x0000000819087212 */ /* 0x000fe200078ec0ff */
[----:B------:R-:W-:Y:S02]  /*15b0*/  IMAD.MOV.U32 R6, RZ, RZ, 0x1 ;  /* 0x00000001ff067424 */ /* 0x000fe400078e00ff */
[----:B------:R-:W-:Y:S02]  /*15c0*/  IMAD R15, R2, R7, R15 ;  /* 0x00000007020f7224 */ /* 0x000fe400078e020f */
[----:B----4-:R-:W-:-:S02]  /*15d0*/  IMAD R2, R9, R26, R36 ;  /* 0x0000001a09027224 */ /* 0x010fc400078e0224 */
[----:B--2---:R-:W-:Y:S02]  /*15e0*/  IMAD R19, R15, R29, R20 ;  /* 0x0000001d0f137224 */ /* 0x004fe400078e0214 */
[--C-:B------:R-:W-:Y:S01]  /*15f0*/  IMAD R2, R2, R27, R8.reuse ;  /* 0x0000001b02027224 */ /* 0x100fe200078e0208 */
[----:B------:R-:W-:-:S04]  /*1600*/  PRMT R8, R6, 0x7610, R8 ;  /* 0x0000761006087816 */ /* 0x000fc80000000008 */
[----:B------:R-:W-:Y:S02]  /*1610*/  SEL R22, R2, R19, !P1 ;  /* 0x0000001302167207 */ /* 0x000fe40004800000 */
[----:B------:R-:W-:Y:S01]  /*1620*/  SEL R19, R19, R2, !P1 ;  /* 0x0000000213137207 */ /* 0x000fe20004800000 */
[----:B------:R-:W-:-:S07]  /*1630*/  IMAD.MOV.U32 R2, RZ, RZ, R30 ;  /* 0x000000ffff027224 */ /* 0x000fce00078e001e */
.L_x_13:
[----:B------:R-:W-:Y:S05]  /*1640*/  @!P3 BRA `(.L_x_16) ;  /* 0x00000000000cb947 */ /* 0x000fea0003800000 */
[----:B------:R-:W-:Y:S01]  /*1650*/  UCGABAR_WAIT ;  /* 0x0000000000007dc7 */ /* 0x000fe20008000000 */
[----:B------:R-:W-:Y:S01]  /*1660*/  CCTL.IVALL ;  /* 0x00000000ff00798f */ /* 0x000fe20002000000 */
[----:B------:R-:W-:Y:S05]  /*1670*/  BRA `(.L_x_17) ;  /* 0x0000000000047947 */ /* 0x000fea0003800000 */
.L_x_16:
[----:B------:R-:W-:Y:S06]  /*1680*/  BAR.SYNC.DEFER_BLOCKING 0x0 ;  /* 0x0000000000007b1d */ /* 0x000fec0000010000 */
.L_x_17:
[----:B------:R-:W-:Y:S05]  /*1690*/  @!P2 BRA `(.L_x_18) ;  /* 0x000000300014a947 */ /* 0x000fea0003800000 */
[----:B------:R-:W-:-:S13]  /*16a0*/  ISETP.GT.U32.AND P0, PT, R35, 0x1, PT ;  /* 0x000000012300780c */ /* 0x000fda0003f04070 */
[----:B------:R-:W-:Y:S05]  /*16b0*/  @P0 EXIT ;  /* 0x000000000000094d */ /* 0x000fea0003800000 */
.L_x_19:
[----:B------:R-:W-:-:S08]  /*16c0*/  NOP ;  /* 0x0000000000007918 */ /* 0x000fd00000000000 */
[----:B------:R-:W1:Y:S02]  /*16d0*/  USETMAXREG.TRY_ALLOC.CTAPOOL UP0, 0xe8 ;  /* 0x000000e8000079c8 */ /* 0x000e640008000600 */
[----:B-1----:R-:W-:-:S13]  /*16e0*/  PLOP3.LUT P0, PT, PT, PT, UP0, 0x80, 0x0 ;  /* 0x000000000000781c */ /* 0x002fda0003f0f008 */
[----:B------:R-:W-:Y:S05]  /*16f0*/  @!P0 BRA `(.L_x_19) ;  /* 0xfffffffc00f08947 */ /* 0x000fea000383ffff */
[----:B------:R-:W-:-:S13]  /*1700*/  LOP3.LUT P0, RZ, R8, 0xff, RZ, 0xc0, !PT ;  /* 0x000000ff08ff7812 */ /* 0x000fda000780c0ff */
[----:B------:R-:W-:Y:S05]  /*1710*/  @!P0 EXIT ;  /* 0x000000000000894d */ /* 0x000fea0003800000 */
[----:B------:R-:W1:Y:S01]  /*1720*/  S2UR UR4, SR_CgaCtaId ;  /* 0x00000000000479c3 */ /* 0x000e620000008800 */
[----:B--2---:R-:W-:Y:S01]  /*1730*/  VIADD R14, R14, 0xffffffff ;  /* 0xffffffff0e0e7836 */ /* 0x004fe20000000000 */
[CC--:B------:R-:W-:Y:S01]  /*1740*/  LEA.HI R4, R0.reuse, R3.reuse, RZ, 0x2 ;  /* 0x0000000300047211 */ /* 0x0c0fe200078f10ff */
[----:B------:R-:W-:Y:S01]  /*1750*/  UMOV UR41, 0x400 ;  /* 0x0000040000297882 */ /* 0x000fe20000000000 */
[----:B------:R-:W-:Y:S01]  /*1760*/  LEA.HI R0, R0, R3, RZ, 0x5 ;  /* 0x0000000300007211 */ /* 0x000fe200078f28ff */
[----:B------:R-:W-:Y:S01]  /*1770*/  UISETP.LT.AND UP0, UPT, UR40, 0x1, UPT ;  /* 0x000000012800788c */ /* 0x000fe2000bf01270 */
[----:B------:R-:W-:Y:S01]  /*1780*/  R2UR UR42, R14 ;  /* 0x000000000e2a72ca */ /* 0x000fe200000e0000 */
[----:B------:R-:W-:Y:S01]  /*1790*/  ULDC UR6, c[0x0][0x284] ;  /* 0x0000a10000067ab9 */ /* 0x000fe20000000800 */
[--C-:B------:R-:W-:Y:S01]  /*17a0*/  SHF.R.S32.HI R60, RZ, 0x2, R4.reuse ;  /* 0x00000002ff3c7819 */ /* 0x100fe20000011404 */
[----:B------:R-:W-:Y:S01]  /*17b0*/  USEL UR43, UR40, 0x1, UP0 ;  /* 0x00000001282b7887 */ /* 0x000fe20008000000 */
[----:B------:R-:W-:Y:S01]  /*17c0*/  SHF.R.S32.HI R5, RZ, 0x1f, R4 ;  /* 0x0000001fff057819 */ /* 0x000fe20000011404 */
[----:B------:R-:W-:Y:S01]  /*17d0*/  USHF.L.U32 UR46, UR40, 0x1, URZ ;  /* 0x00000001282e7899 */ /* 0x000fe2000800063f */
[----:B------:R-:W-:Y:S01]  /*17e0*/  LOP3.LUT R4, R4, 0xfffffffc, RZ, 0xc0, !PT ;  /* 0xfffffffc04047812 */ /* 0x000fe200078ec0ff */
[----:B------:R-:W-:Y:S01]  /*17f0*/  UIADD3 UR43, -UR43, UR40, URZ ;  /* 0x000000282b2b7290 */ /* 0x000fe2000fffe13f */
[----:B------:R-:W-:-:S02]  /*1800*/  LEA.HI R5, R5, R60, RZ, 0x3 ;  /* 0x0000003c05057211 */ /* 0x000fc400078f18ff */
[----:B------:R-:W-:Y:S01]  /*1810*/  ISETP.NE.AND P0, PT, R14, RZ, PT ;  /* 0x000000ff0e00720c */ /* 0x000fe20003f05270 */
[----:B---3--:R-:W-:Y:S01]  /*1820*/  IMAD.IADD R59, R3, 0x1, -R4 ;  /* 0x00000001033b7824 */ /* 0x008fe200078e0a04 */
[----:B------:R-:W-:Y:S01]  /*1830*/  LOP3.LUT R5, R5, 0xfffffff8, RZ, 0xc0, !PT ;  /* 0xfffffff805057812 */ /* 0x000fe200078ec0ff */
[----:B------:R-:W-:Y:S01]  /*1840*/  USHF.L.U32 UR42, UR42, 0x3, URZ ;  /* 0x000000032a2a7899 */ /* 0x000fe2000800063f */
[----:B------:R-:W-:-:S03]  /*1850*/  SEL R69, RZ, 0x1, P0 ;  /* 0x00000001ff457807 */ /* 0x000fc60000000000 */
[----:B------:R-:W-:Y:S01]  /*1860*/  IMAD.IADD R60, R60, 0x1, -R5 ;  /* 0x000000013c3c7824 */ /* 0x000fe200078e0a05 */
[----:B-1----:R-:W-:Y:S01]  /*1870*/  ULEA UR41, UR4, UR41, 0x18 ;  /* 0x0000002904297291 */ /* 0x002fe2000f8ec03f */
[----:B------:R-:W-:Y:S01]  /*1880*/  SHF.R.S32.HI R5, RZ, 0x5, R0 ;  /* 0x00000005ff057819 */ /* 0x000fe20000011400 */
[----:B------:R-:W-:Y:S02]  /*1890*/  IMAD.U32 R63, RZ, RZ, UR42 ;  /* 0x0000002aff3f7e24 */ /* 0x000fe4000f8e00ff */
[----:B------:R-:W-:Y:S01]  /*18a0*/  UIADD3 UR47, UR41, 0x1d0, URZ ;  /* 0x000001d0292f7890 */ /* 0x000fe2000fffe03f */
[--C-:B------:R-:W-:Y:S01]  /*18b0*/  SHF.R.S32.HI R61, RZ, 0x1f, R60.reuse ;  /* 0x0000001fff3d7819 */ /* 0x100fe2000001143c */
[----:B------:R-:W-:Y:S01]  /*18c0*/  UIADD3 UR4, UR41, 0x1c300, URZ ;  /* 0x0001c30029047890 */ /* 0x000fe2000fffe03f */
[--C-:B------:R-:W-:Y:S01]  /*18d0*/  IMAD R66, R5, -0x10, -R60.reuse ;  /* 0xfffffff005427824 */ /* 0x100fe200078e0a3c */
[----:B------:R-:W-:Y:S01]  /*18e0*/  UIADD3 UR5, UR41, 0x300, URZ ;  /* 0x0000030029057890 */ /* 0x000fe2000fffe03f */
[----:B------:R-:W-:Y:S01]  /*18f0*/  LOP3.LUT R65, R63, 0x8, RZ, 0xc0, !PT ;  /* 0x000000083f417812 */ /* 0x000fe200078ec0ff */
[----:B------:R-:W-:Y:S01]  /*1900*/  USHF.R.U32.HI UR4, URZ, 0x4, UR4 ;  /* 0x000000043f047899 */ /* 0x000fe20008011604 */
[----:B------:R-:W-:Y:S01]  /*1910*/  IMAD.U32 R62, RZ, RZ, UR47 ;  /* 0x0000002fff3e7e24 */ /* 0x000fe2000f8e00ff */
[----:B------:R-:W-:Y:S01]  /*1920*/  USHF.R.U32.HI UR5, URZ, 0x4, UR5 ;  /* 0x000000043f057899 */ /* 0x000fe20008011605 */
[----:B------:R-:W-:Y:S01]  /*1930*/  IMAD.WIDE R60, R5, 0x10, R60 ;  /* 0x00000010053c7825 */ /* 0x000fe200078e023c */
[----:B------:R-:W-:Y:S01]  /*1940*/  ULOP3.LUT UR4, UR4, 0x3fff, URZ, 0xc0, !UPT ;  /* 0x00003fff04047892 */ /* 0x000fe2000f8ec03f */
[----:B------:R-:W-:Y:S01]  /*1950*/  LOP3.LUT R63, R63, 0x8, RZ, 0xc, !PT ;  /* 0x000000083f3f7812 */ /* 0x000fe200078e0cff */
[----:B------:R-:W-:Y:S01]  /*1960*/  ULOP3.LUT UR5, UR5, 0x3fff, URZ, 0xc0, !UPT ;  /* 0x00003fff05057892 */ /* 0x000fe2000f8ec03f */
[----:B------:R-:W-:Y:S01]  /*1970*/  VIADD R64, R62, UR42 ;  /* 0x0000002a3e407c36 */ /* 0x000fe20008000000 */
[----:B------:R-:W-:Y:S01]  /*1980*/  LOP3.LUT R65, R65, 0x18, RZ, 0x3c, !PT ;  /* 0x0000001841417812 */ /* 0x000fe200078e3cff */
[----:B------:R-:W-:Y:S01]  /*1990*/  VIADD R66, R66, UR6 ;  /* 0x0000000642427c36 */ /* 0x000fe20008000000 */
[----:B------:R-:W-:-:S02]  /*19a0*/  ULOP3.LUT UR44, UR4, 0x10000, URZ, 0xfc, !UPT ;  /* 0x00010000042c7892 */ /* 0x000fc4000f8efc3f */
[----:B------:R-:W-:-:S12]  /*19b0*/  ULOP3.LUT UR45, UR5, 0x10000, URZ, 0xfc, !UPT ;  /* 0x00010000052d7892 */ /* 0x000fd8000f8efc3f */
.L_x_107:
[----:B------:R-:W-:Y:S01]  /*19c0*/  SHF.L.U32 R3, R69, 0x1f, RZ ;  /* 0x0000001f45037819 */ /* 0x000fe200000006ff */
[----:B------:R-:W-:Y:S02]  /*19d0*/  ULDC UR4, c[0x0][0x28c] ;  /* 0x0000a30000047ab9 */ /* 0x000fe40000000800 */
[----:B------:R-:W-:Y:S01]  /*19e0*/  ISETP.LT.AND P1, PT, RZ, UR4, PT ;  /* 0x00000004ff007c0c */ /* 0x000fe2000bf21270 */
[----:B------:R-:W1:Y:S02]  /*19f0*/  SYNCS.PHASECHK.TRANS64.TRYWAIT P0, [R62+UR42], R3 ;  /* 0x000000033e0075a7 */ /* 0x000e64000800016a */
[----:B-1-34-:R-:W-:Y:S10]  /*1a00*/  @!P0 BRA `(.L_x_20) ;  /* 0x0000004800b08947 */ /* 0x01aff40003800000 */
.L_x_153:
[----:B------:R-:W-:Y:S05]  /*1a10*/  @P1 BRA `(.L_x_21) ;  /* 0x0000000000401947 */ /* 0x000fea0003800000 */
[----:B------:R-:W-:Y:S01]  /*1a20*/  MOV R0, 0x0 ;  /* 0x0000000000007802 */ /* 0x000fe20000000f00 */
[----:B------:R-:W-:Y:S01]  /*1a30*/  ULDC.64 UR4, c[0x4][0x68] ;  /* 0x01001a0000047ab9 */ /* 0x000fe20000000a00 */
[----:B------:R-:W-:Y:S01]  /*1a40*/  ULDC.64 UR6, c[0x4][0x8] ;  /* 0x0100020000067ab9 */ /* 0x000fe20000000a00 */
[----:B------:R-:W-:Y:S01]  /*1a50*/  IMAD.U32 R4, RZ, RZ, UR4 ;  /* 0x00000004ff047e24 */ /* 0x000fe2000f8e00ff */
[----:B------:R2:W3:Y:S01]  /*1a60*/  LDC.64 R14, c[0x4][R0] ;  /* 0x01000000000e7b82 */ /* 0x0004e20000000a00 */
[----:B------:R-:W-:Y:S01]  /*1a70*/  IMAD.U32 R5, RZ, RZ, UR5 ;  /* 0x00000005ff057e24 */ /* 0x000fe2000f8e00ff */
[----:B------:R-:W-:Y:S01]  /*1a80*/  ULDC.64 UR4, c[0x4][0x70] ;  /* 0x01001c0000047ab9 */ /* 0x000fe20000000a00 */
[----:B------:R-:W-:Y:S02]  /*1a90*/  IMAD.U32 R10, RZ, RZ, UR6 ;  /* 0x00000006ff0a7e24 */ /* 0x000fe4000f8e00ff */
[----:B------:R-:W-:Y:S02]  /*1aa0*/  IMAD.U32 R6, RZ, RZ, UR4 ;  /* 0x00000004ff067e24 */ /* 0x000fe4000f8e00ff */
[----:B------:R-:W-:-:S02]  /*1ab0*/  IMAD.U32 R7, RZ, RZ, UR5 ;  /* 0x00000005ff077e24 */ /* 0x000fc4000f8e00ff */
[----:B------:R-:W-:Y:S02]  /*1ac0*/  IMAD.U32 R11, RZ, RZ, UR7 ;  /* 0x00000007ff0b7e24 */ /* 0x000fe4000f8e00ff */
[----:B------:R-:W-:Y:S02]  /*1ad0*/  IMAD.MOV.U32 R8, RZ, RZ, 0x1e1 ;  /* 0x000001e1ff087424 */ /* 0x000fe400078e00ff */
[----:B0-----:R-:W-:Y:S02]  /*1ae0*/  IMAD.MOV.U32 R12, RZ, RZ, 0x1 ;  /* 0x00000001ff0c7424 */ /* 0x001fe400078e00ff */
[----:B--2---:R-:W-:-:S07]  /*1af0*/  IMAD.MOV.U32 R13, RZ, RZ, RZ ;  /* 0x000000ffff0d7224 */ /* 0x004fce00078e00ff */
[----:B------:R-:W-:-:S07]  /*1b00*/  LEPC R20, `(.L_x_21) ;  /* 0x000000001014794e */ /* 0x000fce0000000000 */
[----:B-1-3-5:R-:W-:Y:S05]  /*1b10*/  CALL.ABS.NOINC R14 ;  /* 0x000000000e007343 */ /* 0x02afea0003c00000 */
.L_x_21:
[----:B------:R-:W-:-:S04]  /*1b20*/  LOP3.LUT R0, R16, 0x1, RZ, 0xfc, !PT ;  /* 0x0000000110007812 */ /* 0x000fc800078efcff */
[----:B------:R-:W-:-:S13]  /*1b30*/  ISETP.NE.AND P0, PT, R0, 0x3, PT ;  /* 0x000000030000780c */ /* 0x000fda0003f05270 */
[----:B------:R-:W-:Y:S05]  /*1b40*/  @!P0 BRA `(.L_x_22) ;  /* 0x0000000000048947 */ /* 0x000fea0003800000 */
[----:B------:R-:W-:Y:S01]  /*1b50*/  BPT.TRAP 0x1 ;  /* 0x000000040000795c */ /* 0x000fe20000300000 */
.L_x_22:
[----:B-1----:R-:W-:Y:S02]  /*1b60*/  IMAD.U32 R3, RZ, RZ, UR39 ;  /* 0x00000027ff037e24 */ /* 0x002fe4000f8e00ff */
[----:B------:R-:W-:-:S03]  /*1b70*/  IMAD.U32 R0, RZ, RZ, UR38 ;  /* 0x00000026ff007e24 */ /* 0x000fc6000f8e00ff */
[----:B------:R-:W-:Y:S02]  /*1b80*/  LEA R3, R3, UR41, 0x3 ;  /* 0x0000002903037c11 */ /* 0x000fe4000f8e18ff */
[----:B------:R-:W-:-:S04]  /*1b90*/  SHF.L.U32 R0, R0, 0x1f, RZ ;  /* 0x0000001f00007819 */ /* 0x000fc800000006ff */
[----:B------:R1:W2:Y:S01]  /*1ba0*/  SYNCS.PHASECHK.TRANS64.TRYWAIT P1, [R3+URZ], R0 ;  /* 0x00000000030075a7 */ /* 0x0002a2000802017f */
[----:B------:R-:W-:Y:S05]  /*1bb0*/  @!P0 BRA `(.L_x_23) ;  /* 0x0000000000048947 */ /* 0x000fea0003800000 */
[----:B------:R-:W-:Y:S01]  /*1bc0*/  BPT.TRAP 0x1 ;  /* 0x000000040000795c */ /* 0x000fe20000300000 */
.L_x_23:
[----:B--2---:R-:W-:Y:S05]  /*1bd0*/  @P1 BRA `(.L_x_24) ;  /* 0x0000000000081947 */ /* 0x004fea0003800000 */
[----:B------:R-:W2:Y:S02]  /*1be0*/  SYNCS.PHASECHK.TRANS64.TRYWAIT P1, [R3+URZ], R0 ;  /* 0x00000000030075a7 */ /* 0x000ea4000802017f */
[----:B--2---:R-:W-:Y:S05]  /*1bf0*/  @!P1 BRA `(.L_x_25) ;  /* 0x0000004800489947 */ /* 0x004fea0003800000 */
.L_x_24:
[----:B------:R-:W-:Y:S05]  /*1c00*/  WARPSYNC.ALL ;  /* 0x0000000000007948 */ /* 0x000fea0003800000 */
[----:B------:R-:W-:Y:S01]  /*1c10*/  ULEA UR4, UR39, UR45, 0x8 ;  /* 0x0000002d27047291 */ /* 0x000fe2000f8e403f */
[----:B------:R-:W-:Y:S01]  /*1c20*/  WARPGROUP.ARRIVE ;  /* 0x00000000000079c5 */ /* 0x000fe20000000000 */
[----:B------:R-:W-:Y:S01]  /*1c30*/  ULEA UR6, UR39, UR44, 0x8 ;  /* 0x0000002c27067291 */ /* 0x000fe2000f8e403f */
[----:B-12---:R-:W-:Y:S01]  /*1c40*/  IMAD.U32 R0, RZ, RZ, UR43 ;  /* 0x0000002bff007e24 */ /* 0x006fe2000f8e00ff */
[----:B------:R-:W-:Y:S01]  /*1c50*/  UMOV UR5, 0x80000020 ;  /* 0x8000002000057882 */ /* 0x000fe20000000000 */
[----:B------:R-:W-:-:S03]  /*1c60*/  UMOV UR7, 0x80000020 ;  /* 0x8000002000077882 */ /* 0x000fc60000000000 */
[----:B------:R-:W-:-:S03]  /*1c70*/  ISETP.GE.AND P1, PT, R0, 0x1, PT ;  /* 0x000000010000780c */ /* 0x000fc60003f26270 */
[----:B------:R-:W-:Y:S01]  /*1c80*/  IGMMA.64x64x32.S8.S8 R24, gdesc[UR4], RZ, !UPT, gsb0 ;  /* 0x01e00000041879f1 */ /* 0x000fe2000c0410ff */
[----:B------:R-:W-:Y:S02]  /*1c90*/  UIADD3 UR4, UR4, 0x2, URZ ;  /* 0x0000000204047890 */ /* 0x000fe4000fffe03f */
[----:B------:R-:W-:Y:S01]  /*1ca0*/  UIADD3 UR6, UR6, 0x2, URZ ;  /* 0x0000000206067890 */ /* 0x000fe2000fffe03f */
[----:B------:R-:W-:Y:S01]  /*1cb0*/  UMOV UR5, 0x80000020 ;  /* 0x8000002000057882 */ /* 0x000fe20000000000 */
[----:B------:R-:W-:Y:S01]  /*1cc0*/  UMOV UR7, 0x80000020 ;  /* 0x8000002000077882 */ /* 0x000fe20000000000 */
[----:B------:R-:W-:Y:S02]  /*1cd0*/  WARPGROUP.DEPBAR.LE gsb0, 0x0 ;  /* 0x00008000000079c5 */ /* 0x000fe40000010000 */
[----:B------:R-:W-:-:S06]  /*1ce0*/  WARPGROUP.ARRIVE ;  /* 0x00000000000079c5 */ /* 0x000fcc0000000000 */
[----:B------:R-:W-:Y:S03]  /*1cf0*/  IGMMA.64x64x32.S8.S8 R24, gdesc[UR4], R24, gsb0 ;  /* 0x01e00000041879f1 */ /* 0x000fe60008041018 */
[----:B------:R-:W-:Y:S02]  /*1d00*/  WARPGROUP.DEPBAR.LE gsb0, 0x0 ;  /* 0x00008000000079c5 */ /* 0x000fe40000010000 */
[----:B------:R-:W-:Y:S05]  /*1d10*/  @!P1 BRA `(.L_x_26) ;  /* 0x0000000000d49947 */ /* 0x000fea0003800000 */
[----:B------:R-:W-:Y:S01]  /*1d20*/  UIADD3 UR4, UR39, 0x1, URZ ;  /* 0x0000000127047890 */ /* 0x000fe2000fffe03f */
[----:B------:R-:W-:Y:S02]  /*1d30*/  IMAD.U32 R0, RZ, RZ, UR43 ;  /* 0x0000002bff007e24 */ /* 0x000fe4000f8e00ff */
[----:B------:R-:W-:Y:S01]  /*1d40*/  IMAD.U32 R3, RZ, RZ, UR39 ;  /* 0x00000027ff037e24 */ /* 0x000fe2000f8e00ff */
[----:B------:R-:W-:-:S04]  /*1d50*/  UISETP.NE.AND UP0, UPT, UR4, 0x1c, UPT ;  /* 0x0000001c0400788c */ /* 0x000fc8000bf05270 */
[----:B------:R-:W-:Y:S02]  /*1d60*/  USEL UR5, URZ, 0x1, UP0 ;  /* 0x000000013f057887 */ /* 0x000fe40008000000 */
[----:B------:R-:W-:Y:S02]  /*1d70*/  USEL UR8, UR4, URZ, UP0 ;  /* 0x0000003f04087287 */ /* 0x000fe40008000000 */
[----:B------:R-:W-:-:S06]  /*1d80*/  ULOP3.LUT UR5, UR38, UR5, URZ, 0x3c, !UPT ;  /* 0x0000000526057292 */ /* 0x000fcc000f8e3c3f */
[----:B------:R-:W-:-:S07]  /*1d90*/  IMAD.U32 R6, RZ, RZ, UR5 ;  /* 0x00000005ff067e24 */ /* 0x000fce000f8e00ff */
.L_x_33:
[----:B------:R-:W-:Y:S05]  /*1da0*/  @!P0 BRA `(.L_x_27) ;  /* 0x0000000000048947 */ /* 0x000fea0003800000 */
[----:B------:R-:W-:Y:S01]  /*1db0*/  BPT.TRAP 0x1 ;  /* 0x000000040000795c */ /* 0x000fe20000300000 */
.L_x_27:
[----:B------:R-:W-:Y:S01]  /*1dc0*/  ULEA UR4, UR8, UR41, 0x3 ;  /* 0x0000002908047291 */ /* 0x000fe2000f8e183f */
[----:B------:R-:W-:-:S08]  /*1dd0*/  SHF.L.U32 R4, R6, 0x1f, RZ ;  /* 0x0000001f06047819 */ /* 0x000fd000000006ff */
[----:B------:R1:W2:Y:S01]  /*1de0*/  SYNCS.PHASECHK.TRANS64.TRYWAIT P1, [UR4], R4 ;  /* 0x00000004ff0075a7 */ /* 0x0002a20008020144 */
[----:B------:R-:W-:Y:S05]  /*1df0*/  @!P0 BRA `(.L_x_28) ;  /* 0x0000000000048947 */ /* 0x000fea0003800000 */
[----:B------:R-:W-:Y:S01]  /*1e00*/  BPT.TRAP 0x1 ;  /* 0x000000040000795c */ /* 0x000fe20000300000 */
.L_x_28:
[----:B--2---:R-:W-:Y:S05]  /*1e10*/  @P1 BRA `(.L_x_29) ;  /* 0x0000000000081947 */ /* 0x004fea0003800000 */
[----:B------:R-:W2:Y:S02]  /*1e20*/  SYNCS.PHASECHK.TRANS64.TRYWAIT P1, [UR4], R4 ;  /* 0x00000004ff0075a7 */ /* 0x000ea40008020144 */
[----:B--2---:R-:W-:Y:S05]  /*1e30*/  @!P1 BRA `(.L_x_30) ;  /* 0x0000004400cc9947 */ /* 0x004fea0003800000 */
.L_x_29:
[----:B------:R-:W-:Y:S01]  /*1e40*/  ULEA UR4, UR8, UR45, 0x8 ;  /* 0x0000002d08047291 */ /* 0x000fe2000f8e403f */
[----:B------:R-:W-:Y:S01]  /*1e50*/  WARPGROUP.ARRIVE ;  /* 0x00000000000079c5 */ /* 0x000fe20000000000 */
[----:B------:R-:W-:Y:S01]  /*1e60*/  ULEA UR6, UR8, UR44, 0x8 ;  /* 0x0000002c08067291 */ /* 0x000fe2000f8e403f */
[----:B------:R-:W-:Y:S01]  /*1e70*/  UMOV UR5, 0x80000020 ;  /* 0x8000002000057882 */ /* 0x000fe20000000000 */
[----:B------:R-:W-:-:S07]  /*1e80*/  UMOV UR7, 0x80000020 ;  /* 0x8000002000077882 */ /* 0x000fce0000000000 */
[----:B------:R-:W-:Y:S01]  /*1e90*/  IGMMA.64x64x32.S8.S8 R24, gdesc[UR4], R24, gsb0 ;  /* 0x01e00000041879f1 */ /* 0x000fe20008041018 */
        /* <DEDUP_REMOVED lines=9> */
[----:B------:R-:W-:Y:S01]  /*1f30*/  BPT.TRAP 0x1 ;  /* 0x000000040000795c */ /* 0x000fe20000300000 */
.L_x_31:
[----:B------:R-:W-:-:S13]  /*1f40*/  ISETP.NE.AND P1, PT, R68, RZ, PT ;  /* 0x000000ff4400720c */ /* 0x000fda0003f25270 */
[----:B-12---:R-:W-:-:S05]  /*1f50*/  @P1 LEA R4, R3, UR41, 0x3 ;  /* 0x0000002903041c11 */ /* 0x006fca000f8e18ff */
[----:B------:R-:W-:-:S05]  /*1f60*/  @P1 VIADD R5, R4, 0xe0 ;  /* 0x000000e004051836 */ /* 0x000fca0000000000 */
[----:B------:R-:W-:-:S04]  /*1f70*/  @P1 PRMT R5, R56, 0x654, R5 ;  /* 0x0000065438051816 */ /* 0x000fc80000000005 */
[----:B------:R1:W-:Y:S01]  /*1f80*/  @P1 SYNCS.ARRIVE.TRANS64.RED.A1T0 RZ, [R5+URZ], RZ ;  /* 0x000000ff05ff19a7 */ /* 0x0003e2000810043f */
[----:B------:R-:W-:-:S13]  /*1f90*/  ISETP.GT.U32.AND P1, PT, R16, 0x1, PT ;  /* 0x000000011000780c */ /* 0x000fda0003f24070 */
[----:B-1----:R-:W-:Y:S05]  /*1fa0*/  @P1 BRA `(.L_x_32) ;  /* 0x0000000000041947 */ /* 0x002fea0003800000 */
[----:B------:R-:W-:Y:S01]  /*1fb0*/  BPT.TRAP 0x1 ;  /* 0x000000040000795c */ /* 0x000fe20000300000 */
.L_x_32:
[----:B------:R-:W-:Y:S01]  /*1fc0*/  UIADD3 UR8, UR8, 0x1, URZ ;  /* 0x0000000108087890 */ /* 0x000fe2000fffe03f */
[C---:B------:R-:W-:Y:S01]  /*1fd0*/  ISETP.GT.AND P2, PT, R0.reuse, 0x1, PT ;  /* 0x000000010000780c */ /* 0x040fe20003f44270 */
[----:B------:R-:W-:Y:S02]  /*1fe0*/  VIADD R3, R3, 0x1 ;  /* 0x0000000103037836 */ /* 0x000fe40000000000 */
[----:B------:R-:W-:Y:S01]  /*1ff0*/  UISETP.NE.AND UP0, UPT, UR8, 0x1c, UPT ;  /* 0x0000001c0800788c */ /* 0x000fe2000bf05270 */
[----:B------:R-:W-:Y:S02]  /*2000*/  VIADD R0, R0, 0xffffffff ;  /* 0xffffffff00007836 */ /* 0x000fe40000000000 */
[C---:B------:R-:W-:Y:S01]  /*2010*/  ISETP.NE.AND P1, PT, R3.reuse, 0x1c, PT ;  /* 0x0000001c0300780c */ /* 0x040fe20003f25270 */
[----:B------:R-:W-:Y:S02]  /*2020*/  USEL UR4, URZ, 0x1, UP0 ;  /* 0x000000013f047887 */ /* 0x000fe40008000000 */
[----:B------:R-:W-:Y:S01]  /*2030*/  USEL UR8, UR8, URZ, UP0 ;  /* 0x0000003f08087287 */ /* 0x000fe20008000000 */
[----:B------:R-:W-:-:S03]  /*2040*/  SEL R3, R3, RZ, P1 ;  /* 0x000000ff03037207 */ /* 0x000fc60000800000 */
[----:B------:R-:W-:Y:S01]  /*2050*/  LOP3.LUT R6, R6, UR4, RZ, 0x3c, !PT ;  /* 0x0000000406067c12 */ /* 0x000fe2000f8e3cff */
[----:B------:R-:W-:Y:S07]  /*2060*/  @P2 BRA `(.L_x_33) ;  /* 0xfffffffc004c2947 */ /* 0x000fee000383ffff */
.L_x_26:
[----:B------:R-:W1:Y:S01]  /*2070*/  LDC R0, c[0x0][0x28c] ;  /* 0x0000a300ff007b82 */ /* 0x000e620000000800 */
[----:B------:R2:W-:Y:S01]  /*2080*/  SYNCS.ARRIVE.TRANS64.A1T0 RZ, [R63+UR47], RZ ;  /* 0x000000ff3fff79a7 */ /* 0x0005e2000810002f */
[----:B-1----:R-:W-:-:S13]  /*2090*/  ISETP.GE.AND P1, PT, R0, 0x1, PT ;  /* 0x000000010000780c */ /* 0x002fda0003f26270 */
[----:B--2---:R-:W-:Y:S05]  /*20a0*/  @!P1 BRA `(.L_x_34) ;  /* 0x0000000000449947 */ /* 0x004fea0003800000 */
[----:B------:R-:W-:Y:S05]  /*20b0*/  @!P0 BRA `(.L_x_35) ;  /* 0x0000000000048947 */ /* 0x000fea0003800000 */
[----:B------:R-:W-:Y:S01]  /*20c0*/  BPT.TRAP 0x1 ;  /* 0x000000040000795c */ /* 0x000fe20000300000 */
.L_x_35:
[----:B------:R-:W-:-:S13]  /*20d0*/  ISETP.NE.AND P0, PT, R68, RZ, PT ;  /* 0x000000ff4400720c */ /* 0x000fda0003f05270 */
[----:B------:R-:W-:-:S05]  /*20e0*/  VOTEU.ANY UP0, P0 ;  /* 0x00000000003f7886 */ /* 0x000fca0000000100 */
[----:B------:R-:W-:-:S06]  /*20f0*/  @UP0 UIADD3 UR4, UR43, UR39, URZ ;  /* 0x000000272b040290 */ /* 0x000fcc000fffe03f */
[----:B------:R-:W-:Y:S02]  /*2100*/  IMAD.U32 R4, RZ, RZ, UR4 ;  /* 0x00000004ff047e24 */ /* 0x000fe4000f8e00ff */
[----:B------:R-:W-:-:S03]  /*2110*/  IMAD.U32 R3, RZ, RZ, UR4 ;  /* 0x00000004ff037e24 */ /* 0x000fc6000f8e00ff */
[----:B------:R-:W-:-:S05]  /*2120*/  @P0 SHF.R.U32.HI R4, RZ, 0x2, R4 ;  /* 0x00000002ff040819 */ /* 0x000fca0000011604 */
[----:B------:R-:W-:-:S04]  /*2130*/  @P0 IMAD.WIDE.U32 R4, R4, 0x24924925, RZ ;  /* 0x2492492504040825 */ /* 0x000fc800078e00ff */
[----:B------:R-:W-:-:S05]  /*2140*/  @P0 IMAD R4, R5, -0x1c, R3 ;  /* 0xffffffe405040824 */ /* 0x000fca00078e0203 */
[----:B------:R-:W-:-:S05]  /*2150*/  @P0 LEA R4, R4, UR41, 0x3 ;  /* 0x0000002904040c11 */ /* 0x000fca000f8e18ff */
[----:B------:R-:W-:-:S05]  /*2160*/  @P0 VIADD R3, R4, 0xe0 ;  /* 0x000000e004030836 */ /* 0x000fca0000000000 */
[----:B------:R-:W-:-:S04]  /*2170*/  @P0 PRMT R3, R56, 0x654, R3 ;  /* 0x0000065438030816 */ /* 0x000fc80000000003 */
[----:B------:R1:W-:Y:S01]  /*2180*/  @P0 SYNCS.ARRIVE.TRANS64.RED.A1T0 RZ, [R3+URZ], RZ ;  /* 0x000000ff03ff09a7 */ /* 0x0003e2000810043f */
[----:B------:R-:W-:-:S13]  /*2190*/  ISETP.GT.U32.AND P0, PT, R16, 0x1, PT ;  /* 0x000000011000780c */ /* 0x000fda0003f04070 */
[----:B-1----:R-:W-:Y:S05]  /*21a0*/  @P0 BRA `(.L_x_34) ;  /* 0x0000000000040947 */ /* 0x002fea0003800000 */
[----:B------:R-:W-:Y:S01]  /*21b0*/  BPT.TRAP 0x1 ;  /* 0x000000040000795c */ /* 0x000fe20000300000 */
.L_x_34:
[----:B------:R-:W-:Y:S01]  /*21c0*/  SHF.L.U32 R3, R69, 0x1f, RZ ;  /* 0x0000001f45037819 */ /* 0x000fe200000006ff */
[----:B------:R-:W-:Y:S01]  /*21d0*/  UIADD3 UR39, UR46, UR39, URZ ;  /* 0x000000272e277290 */ /* 0x000fe2000fffe03f */
[----:B------:R-:W1:Y:S01]  /*21e0*/  LDC R14, c[0x0][0x288] ;  /* 0x0000a200ff0e7b82 */ /* 0x000e620000000800 */
[----:B------:R-:W-:Y:S01]  /*21f0*/  UISETP.GE.U32.AND UP1, UPT, UR46, 0x1c, UPT ;  /* 0x0000001c2e00788c */ /* 0x000fe2000bf26070 */
[----:B------:R-:W-:Y:S01]  /*2200*/  IMAD.SHL.U32 R8, R59, 0x2, RZ ;  /* 0x000000023b087824 */ /* 0x000fe200078e00ff */
[----:B------:R-:W-:Y:S02]  /*2210*/  UISETP.GT.U32.AND UP0, UPT, UR39, 0x1b, UPT ;  /* 0x0000001b2700788c */ /* 0x000fe4000bf04070 */
[----:B------:R-:W-:Y:S02]  /*2220*/  USHF.R.U32.HI UR4, URZ, 0x2, UR39 ;  /* 0x000000023f047899 */ /* 0x000fe40008011627 */
[----:B------:R-:W-:Y:S01]  /*2230*/  UISETP.LT.U32.AND UP0, UPT, UR46, 0x1c, UP0 ;  /* 0x0000001c2e00788c */ /* 0x000fe20008701070 */
[----:B------:R-:W2:Y:S01]  /*2240*/  SYNCS.PHASECHK.TRANS64.TRYWAIT P0, [R62+UR42+0x10], R3 ;  /* 0x000010033e0075a7 */ /* 0x000ea2000800016a */
[----:B------:R-:W-:Y:S01]  /*2250*/  UIMAD.WIDE.U32 UR4, UR4, 0x24924925, URZ ;  /* 0x24924925040478a5 */ /* 0x000fe2000f8e003f */
[----:B------:R-:W-:Y:S01]  /*2260*/  SHF.R.S32.HI R9, RZ, 0x1f, R8 ;  /* 0x0000001fff097819 */ /* 0x000fe20000011408 */
[----:B------:R-:W-:-:S02]  /*2270*/  USEL UR6, URZ, 0x1, !UP0 ;  /* 0x000000013f067887 */ /* 0x000fc4000c000000 */
[----:B------:R-:W-:Y:S02]  /*2280*/  UIMAD UR39, UR5, -0x1c, UR39 ;  /* 0xffffffe4052778a4 */ /* 0x000fe4000f8e0227 */
[----:B------:R-:W-:-:S04]  /*2290*/  ULOP3.LUT UR38, UR38, UR6, URZ, 0x3c, !UPT ;  /* 0x0000000626267292 */ /* 0x000fc8000f8e3c3f */
[----:B------:R-:W-:Y:S01]  /*22a0*/  @UP1 ULOP3.LUT UR38, UR38, 0x1, UR5, 0x78, !UPT ;  /* 0x0000000126261892 */ /* 0x000fe2000f8e7805 */
[----:B-12---:R-:W-:Y:S11]  /*22b0*/  @!P0 BRA `(.L_x_36) ;  /* 0x0000004000c48947 */ /* 0x006ff60003800000 */
.L_x_154:
[----:B-1----:R-:W-:Y:S01]  /*22c0*/  IMAD.SHL.U32 R3, R19, 0x40, RZ ;  /* 0x0000004013037824 */ /* 0x002fe200078e00ff */
[----:B------:R-:W-:Y:S01]  /*22d0*/  ULDC UR6, c[0x0][0x284] ;  /* 0x0000a10000067ab9 */ /* 0x000fe20000000800 */
[----:B------:R-:W-:Y:S01]  /*22e0*/  IMAD.SHL.U32 R15, R22, 0x40, RZ ;  /* 0x00000040160f7824 */ /* 0x000fe200078e00ff */
[----:B------:R-:W-:Y:S01]  /*22f0*/  SHF.R.S32.HI R72, RZ, 0x1f, R2 ;  /* 0x0000001fff487819 */ /* 0x000fe20000011402 */
[----:B------:R-:W-:Y:S01]  /*2300*/  ULDC.64 UR4, c[0x0][0x5d0] ;  /* 0x0001740000047ab9 */ /* 0x000fe20000000a00 */
[----:B------:R-:W-:Y:S01]  /*2310*/  ISETP.GE.AND P0, PT, R3, UR6, PT ;  /* 0x0000000603007c0c */ /* 0x000fe2000bf06270 */
[----:B------:R-:W-:Y:S01]  /*2320*/  IMAD.WIDE.U32 R4, R2, UR4, R8 ;  /* 0x0000000402047c25 */ /* 0x000fe2000f8e0008 */
[----:B------:R-:W-:Y:S02]  /*2330*/  SHF.R.S32.HI R22, RZ, 0x1f, R15 ;  /* 0x0000001fff167819 */ /* 0x000fe4000001140f */
[C---:B------:R-:W-:Y:S01]  /*2340*/  ISETP.GE.OR P0, PT, R15.reuse, R14, P0 ;  /* 0x0000000e0f00720c */ /* 0x040fe20000706670 */
[----:B------:R-:W-:Y:S01]  /*2350*/  IMAD R7, R72, UR4, RZ ;  /* 0x0000000448077c24 */ /* 0x000fe2000f8e02ff */
[----:B------:R-:W-:-:S03]  /*2360*/  IADD3 R4, P1, R15, R4, RZ ;  /* 0x000000040f047210 */ /* 0x000fc60007f3e0ff */
[----:B------:R-:W-:-:S05]  /*2370*/  IMAD R7, R2, UR5, R7 ;  /* 0x0000000502077c24 */ /* 0x000fca000f8e0207 */
[----:B------:R-:W-:-:S03]  /*2380*/  IADD3.X R5, R22, R5, R7, P1, !PT ;  /* 0x0000000516057210 */ /* 0x000fc60000ffe407 */
[----:B------:R-:W-:Y:S05]  /*2390*/  @P0 BRA `(.L_x_37) ;  /* 0x0000001c00240947 */ /* 0x000fea0003800000 */
[----:B------:R-:W1:Y:S01]  /*23a0*/  LDC.64 R10, c[0x0][0x5c8] ;  /* 0x00017200ff0a7b82 */ /* 0x000e620000000a00 */
[----:B0-----:R-:W-:Y:S01]  /*23b0*/  IMAD.WIDE R12, R19, 0x40, R60 ;  /* 0x00000040130c7825 */ /* 0x001fe200078e023c */
[----:B------:R-:W-:Y:S01]  /*23c0*/  ULDC.64 UR4, c[0x0][0x5c0] ;  /* 0x0001700000047ab9 */ /* 0x000fe20000000a00 */
[----:B------:R-:W-:Y:S02]  /*23d0*/  BSSY B0, `(.L_x_37) ;  /* 0x00001c5000007945 */ /* 0x000fe40003800000 */
[-C--:B-1----:R-:W-:Y:S02]  /*23e0*/  IMAD R0, R13, R10.reuse, RZ ;  /* 0x0000000a0d007224 */ /* 0x082fe400078e02ff */
[----:B------:R-:W-:-:S04]  /*23f0*/  IMAD.WIDE.U32 R4, R12, R10, R4 ;  /* 0x0000000a0c047225 */ /* 0x000fc800078e0004 */
[----:B------:R-:W-:Y:S01]  /*2400*/  IMAD R7, R12, R11, R0 ;  /* 0x0000000b0c077224 */ /* 0x000fe200078e0200 */
[----:B------:R-:W-:Y:S01]  /*2410*/  IADD3 R6, P0, R4, UR4, RZ ;  /* 0x0000000404067c10 */ /* 0x000fe2000ff1e0ff */
[----:B------:R-:W-:Y:S02]  /*2420*/  IMAD R0, R59, -0x2, R14 ;  /* 0xfffffffe3b007824 */ /* 0x000fe400078e020e */
[----:B------:R-:W-:Y:S01]  /*2430*/  IMAD.IADD R7, R5, 0x1, R7 ;  /* 0x0000000105077824 */ /* 0x000fe200078e0207 */
[----:B------:R-:W-:Y:S01]  /*2440*/  LEA R4, P1, R10, R6, 0x3 ;  /* 0x000000060a047211 */ /* 0x000fe200078218ff */
[----:B------:R-:W-:Y:S02]  /*2450*/  IMAD.IADD R14, R66, 0x1, -R3 ;  /* 0x00000001420e7824 */ /* 0x000fe400078e0a03 */
[----:B------:R-:W-:Y:S01]  /*2460*/  IMAD.IADD R19, R0, 0x1, -R15 ;  /* 0x0000000100137824 */ /* 0x000fe200078e0a0f */
[----:B------:R-:W-:Y:S02]  /*2470*/  IADD3.X R7, R7, UR5, RZ, P0, !PT ;  /* 0x0000000507077c10 */ /* 0x000fe400087fe4ff */
[----:B-----5:R-:W-:-:S02]  /*2480*/  ISETP.NE.AND P0, PT, R58, RZ, PT ;  /* 0x000000ff3a00720c */ /* 0x020fc40003f05270 */
[----:B------:R-:W-:-:S11]  /*2490*/  LEA.HI.X R5, R10, R7, R11, 0x3, P1 ;  /* 0x000000070a057211 */ /* 0x000fd600008f1c0b */
[----:B------:R-:W-:Y:S05]  /*24a0*/  @!P0 BRA `(.L_x_38) ;  /* 0x00000014001c8947 */ /* 0x000fea0003800000 */
[----:B------:R-:W0:Y:S01]  /*24b0*/  LDC.64 R20, c[0x0][0x5b0] ;  /* 0x00016c00ff147b82 */ /* 0x000e220000000a00 */
[----:B------:R-:W-:Y:S01]  /*24c0*/  ULDC.64 UR4, c[0x0][0x5b8] ;  /* 0x00016e0000047ab9 */ /* 0x000fe20000000a00 */
[----:B------:R-:W-:Y:S01]  /*24d0*/  ISETP.GE.AND P1, PT, R19, 0x1, PT ;  /* 0x000000011300780c */ /* 0x000fe20003f26270 */
[----:B------:R-:W-:Y:S01]  /*24e0*/  IMAD.WIDE.U32 R8, R2, UR4, R8 ;  /* 0x0000000402087c25 */ /* 0x000fe2000f8e0008 */
[----:B------:R-:W-:Y:S02]  /*24f0*/  BSSY B1, `(.L_x_39) ;  /* 0x0000010000017945 */ /* 0x000fe40003800000 */
[----:B------:R-:W-:Y:S01]  /*2500*/  ISETP.LT.OR P2, PT, R14, 0x1, !P1 ;  /* 0x000000010e00780c */ /* 0x000fe20004f41670 */
[----:B------:R-:W-:Y:S01]  /*2510*/  IMAD R3, R72, UR4, RZ ;  /* 0x0000000448037c24 */ /* 0x000fe2000f8e02ff */
[----:B------:R-:W1:Y:S01]  /*2520*/  LDC.64 R70, c[0x0][0x5a8] ;  /* 0x00016a00ff467b82 */ /* 0x000e620000000a00 */
[----:B------:R-:W-:Y:S02]  /*2530*/  IADD3 R8, P0, R15, R8, RZ ;  /* 0x000000080f087210 */ /* 0x000fe40007f1e0ff */
[----:B------:R-:W-:-:S05]  /*2540*/  IMAD R3, R2, UR5, R3 ;  /* 0x0000000502037c24 */ /* 0x000fca000f8e0203 */
[----:B------:R-:W-:Y:S01]  /*2550*/  IADD3.X R9, R22, R9, R3, P0, !PT ;  /* 0x0000000916097210 */ /* 0x000fe200007fe403 */
[-C--:B0-----:R-:W-:Y:S01]  /*2560*/  IMAD R0, R13, R20.reuse, RZ ;  /* 0x000000140d007224 */ /* 0x081fe200078e02ff */
[----:B------:R-:W-:Y:S01]  /*2570*/  SHF.L.U64.HI R11, R20, 0x3, R21 ;  /* 0x00000003140b7819 */ /* 0x000fe20000010215 */
[----:B------:R-:W-:-:S04]  /*2580*/  IMAD.WIDE.U32 R2, R12, R20, R8 ;  /* 0x000000140c027225 */ /* 0x000fc800078e0008 */
[----:B------:R-:W-:Y:S01]  /*2590*/  IMAD R15, R12, R21, R0 ;  /* 0x000000150c0f7224 */ /* 0x000fe200078e0200 */
[----:B-1----:R-:W-:Y:S01]  /*25a0*/  IADD3 R2, P0, R2, R70, RZ ;  /* 0x0000004602027210 */ /* 0x002fe20007f1e0ff */
[----:B------:R-:W-:-:S03]  /*25b0*/  IMAD.SHL.U32 R10, R20, 0x8, RZ ;  /* 0x00000008140a7824 */ /* 0x000fc600078e00ff */
[----:B------:R-:W-:Y:S01]  /*25c0*/  IADD3.X R3, R71, R3, R15, P0, !PT ;  /* 0x0000000347037210 */ /* 0x000fe200007fe40f */
[----:B------:R-:W-:Y:S08]  /*25d0*/  @P2 BRA `(.L_x_40) ;  /* 0x0000000000042947 */ /* 0x000ff00003800000 */
[----:B------:R0:W5:Y:S02]  /*25e0*/  LDG.E.U8 R67, desc[UR36][R2.64] ;  /* 0x0000002402437981 */ /* 0x000164000c1e1100 */
.L_x_40:
[----:B------:R-:W-:Y:S05]  /*25f0*/  BSYNC B1 ;  /* 0x0000000000017941 */ /* 0x000fea0003800000 */
.L_x_39:
[----:B-----5:R-:W-:Y:S01]  /*2600*/  LOP3.LUT R0, R67, 0xffff, RZ, 0xc0, !PT ;  /* 0x0000ffff43007812 */ /* 0x020fe200078ec0ff */
[----:B------:R-:W-:Y:S01]  /*2610*/  IMAD.WIDE.U32 R10, R12, R20, R10 ;  /* 0x000000140c0a7225 */ /* 0x000fe200078e000a */
[----:B------:R-:W-:Y:S01]  /*2620*/  ISETP.GE.AND P0, PT, R19, 0x2, PT ;  /* 0x000000021300780c */ /* 0x000fe20003f06270 */
[----:B------:R-:W-:Y:S01]  /*2630*/  BSSY B1, `(.L_x_41) ;  /* 0x000000f000017945 */ /* 0x000fe20003800000 */
[----:B------:R-:W-:Y:S01]  /*2640*/  PRMT R12, R0, 0x8880, RZ ;  /* 0x00008880000c7816 */ /* 0x000fe200000000ff */
[----:B------:R-:W-:Y:S01]  /*2650*/  IMAD.IADD R0, R15, 0x1, R11 ;  /* 0x000000010f007824 */ /* 0x000fe200078e020b */
[----:B------:R-:W-:Y:S02]  /*2660*/  IADD3 R8, P3, P4, R8, R70, R10 ;  /* 0x0000004608087210 */ /* 0x000fe40007c7e00a */
[----:B------:R-:W-:Y:S01]  /*2670*/  ISETP.LT.OR P1, PT, R14, 0x9, !P1 ;  /* 0x000000090e00780c */ /* 0x000fe20004f21670 */
[----:B------:R-:W-:Y:S01]  /*2680*/  IMAD.MOV.U32 R11, RZ, RZ, R12 ;  /* 0x000000ffff0b7224 */ /* 0x000fe200078e000c */
[----:B------:R-:W-:-:S02]  /*2690*/  IADD3.X R9, R9, R71, R0, P3, P4 ;  /* 0x0000004709097210 */ /* 0x000fc40001fe8400 */
[----:B------:R-:W-:Y:S01]  /*26a0*/  ISETP.LT.OR P3, PT, R14, 0x1, !P0 ;  /* 0x000000010e00780c */ /* 0x000fe20004761670 */
[----:B------:R-:W-:-:S04]  /*26b0*/  IMAD R0, R11, R58, RZ ;  /* 0x0000003a0b007224 */ /* 0x000fc800078e02ff */
[----:B------:R-:W-:-:S05]  /*26c0*/  @!P2 IMAD R11, R24, R57, R0 ;  /* 0x00000039180ba224 */ /* 0x000fca00078e0200 */
[----:B------:R1:W-:Y:S03]  /*26d0*/  @!P2 STG.E.U8 desc[UR36][R6.64], R11 ;  /* 0x0000000b0600a986 */ /* 0x0003e6000c101124 */
[----:B------:R-:W-:Y:S05]  /*26e0*/  @P3 BRA `(.L_x_42) ;  /* 0x00000000000c3947 */ /* 0x000fea0003800000 */
[----:B------:R-:W1:Y:S02]  /*26f0*/  LDG.E.U8 R67, desc[UR36][R2.64+0x1] ;  /* 0x0000012402437981 */ /* 0x000e64000c1e1100 */
[----:B-1----:R-:W-:-:S05]  /*2700*/  PRMT R11, R67, 0x8880, RZ ;  /* 0x00008880430b7816 */ /* 0x002fca00000000ff */
[----:B------:R-:W-:-:S07]  /*2710*/  IMAD R0, R11, R58, RZ ;  /* 0x0000003a0b007224 */ /* 0x000fce00078e02ff */
.L_x_42:
[----:B------:R-:W-:Y:S05]  /*2720*/  BSYNC B1 ;  /* 0x0000000000017941 */ /* 0x000fea0003800000 */
.L_x_41:
[----:B------:R-:W-:Y:S01]  /*2730*/  @!P3 IMAD R25, R25, R57, R0 ;  /* 0x000000391919b224 */ /* 0x000fe200078e0200 */
[----:B------:R-:W-:Y:S04]  /*2740*/  BSSY B1, `(.L_x_43) ;  /* 0x0000006000017945 */ /* 0x000fe80003800000 */
[----:B------:R2:W-:Y:S01]  /*2750*/  @!P3 STG.E.U8 desc[UR36][R6.64+0x1], R25 ;  /* 0x000001190600b986 */ /* 0x0005e2000c101124 */
[----:B------:R-:W-:Y:S05]  /*2760*/  @P1 BRA `(.L_x_44) ;  /* 0x00000000000c1947 */ /* 0x000fea0003800000 */
[----:B------:R-:W1:Y:S02]  /*2770*/  LDG.E.U8 R67, desc[UR36][R8.64] ;  /* 0x0000002408437981 */ /* 0x000e64000c1e1100 */
[----:B-1----:R-:W-:-:S05]  /*2780*/  PRMT R11, R67, 0x8880, RZ ;  /* 0x00008880430b7816 */ /* 0x002fca00000000ff */
[----:B------:R-:W-:-:S07]  /*2790*/  IMAD R0, R11, R58, RZ ;  /* 0x0000003a0b007224 */ /* 0x000fce00078e02ff */
.L_x_44:
[----:B------:R-:W-:Y:S05]  /*27a0*/  BSYNC B1 ;  /* 0x0000000000017941 */ /* 0x000fea0003800000 */
.L_x_43:
[----:B------:R-:W-:Y:S01]  /*27b0*/  ISETP.LT.OR P0, PT, R14, 0x9, !P0 ;  /* 0x000000090e00780c */ /* 0x000fe20004701670 */
[----:B-1----:R-:W-:Y:S01]  /*27c0*/  @!P1 IMAD R11, R26, R57, R0 ;  /* 0x000000391a0b9224 */ /* 0x002fe200078e0200 */
[C---:B------:R-:W-:Y:S01]  /*27d0*/  ISETP.GE.AND P3, PT, R19.reuse, 0x9, PT ;  /* 0x000000091300780c */ /* 0x040fe20003f66270 */
[----:B------:R-:W-:Y:S01]  /*27e0*/  BSSY B1, `(.L_x_45) ;  /* 0x000000a000017945 */ /* 0x000fe20003800000 */
[----:B------:R-:W-:Y:S02]  /*27f0*/  ISETP.GE.AND P2, PT, R19, 0xa, PT ;  /* 0x0000000a1300780c */ /* 0x000fe40003f46270 */
[----:B------:R1:W-:Y:S01]  /*2800*/  @!P1 STG.E.U8 desc[UR36][R4.64], R11 ;  /* 0x0000000b04009986 */ /* 0x0003e2000c101124 */
[C---:B------:R-:W-:Y:S02]  /*2810*/  ISETP.LT.OR P4, PT, R14.reuse, 0x1, !P3 ;  /* 0x000000010e00780c */ /* 0x040fe40005f81670 */
[C---:B------:R-:W-:Y:S02]  /*2820*/  ISETP.LT.OR P1, PT, R14.reuse, 0x1, !P2 ;  /* 0x000000010e00780c */ /* 0x040fe40005721670 */
[----:B------:R-:W-:-:S02]  /*2830*/  ISETP.LT.OR P3, PT, R14, 0x9, !P3 ;  /* 0x000000090e00780c */ /* 0x000fc40005f61670 */
[----:B------:R-:W-:Y:S11]  /*2840*/  @P0 BRA `(.L_x_46) ;  /* 0x00000000000c0947 */ /* 0x000ff60003800000 */
[----:B------:R-:W1:Y:S02]  /*2850*/  LDG.E.U8 R67, desc[UR36][R8.64+0x1] ;  /* 0x0000012408437981 */ /* 0x000e64000c1e1100 */
[----:B-1----:R-:W-:-:S05]  /*2860*/  PRMT R11, R67, 0x8880, RZ ;  /* 0x00008880430b7816 */ /* 0x002fca00000000ff */
[----:B------:R-:W-:-:S07]  /*2870*/  IMAD R0, R11, R58, RZ ;  /* 0x0000003a0b007224 */ /* 0x000fce00078e02ff */
.L_x_46:
[----:B------:R-:W-:Y:S05]  /*2880*/  BSYNC B1 ;  /* 0x0000000000017941 */ /* 0x000fea0003800000 */
.L_x_45:
[----:B------:R-:W-:Y:S01]  /*2890*/  @!P0 IMAD R27, R27, R57, R0 ;  /* 0x000000391b1b8224 */ /* 0x000fe200078e0200 */
[----:B------:R-:W-:Y:S04]  /*28a0*/  BSSY B1, `(.L_x_47) ;  /* 0x0000006000017945 */ /* 0x000fe80003800000 */
[----:B------:R3:W-:Y:S01]  /*28b0*/  @!P0 STG.E.U8 desc[UR36][R4.64+0x1], R27 ;  /* 0x0000011b04008986 */ /* 0x0007e2000c101124 */
[----:B------:R-:W-:Y:S05]  /*28c0*/  @P4 BRA `(.L_x_48) ;  /* 0x00000000000c4947 */ /* 0x000fea0003800000 */
[----:B------:R-:W1:Y:S02]  /*28d0*/  LDG.E.U8 R67, desc[UR36][R2.64+0x8] ;  /* 0x0000082402437981 */ /* 0x000e64000c1e1100 */
[----:B-1----:R-:W-:-:S05]  /*28e0*/  PRMT R11, R67, 0x8880, RZ ;  /* 0x00008880430b7816 */ /* 0x002fca00000000ff */
[----:B------:R-:W-:-:S07]  /*28f0*/  IMAD R0, R11, R58, RZ ;  /* 0x0000003a0b007224 */ /* 0x000fce00078e02ff */
.L_x_48:
[----:B------:R-:W-:Y:S05]  /*2900*/  BSYNC B1 ;  /* 0x0000000000017941 */ /* 0x000fea0003800000 */
.L_x_47:
[----:B-1----:R-:W-:Y:S01]  /*2910*/  @!P4 IMAD R11, R28, R57, R0 ;  /* 0x000000391c0bc224 */ /* 0x002fe200078e0200 */
[----:B------:R-:W-:Y:S04]  /*2920*/  BSSY B1, `(.L_x_49) ;  /* 0x0000006000017945 */ /* 0x000fe80003800000 */
[----:B------:R1:W-:Y:S01]  /*2930*/  @!P4 STG.E.U8 desc[UR36][R6.64+0x8], R11 ;  /* 0x0000080b0600c986 */ /* 0x0003e2000c101124 */
[----:B------:R-:W-:Y:S05]  /*2940*/  @P1 BRA `(.L_x_50) ;  /* 0x00000000000c1947 */ /* 0x000fea0003800000 */
[----:B------:R-:W1:Y:S02]  /*2950*/  LDG.E.U8 R67, desc[UR36][R2.64+0x9] ;  /* 0x0000092402437981 */ /* 0x000e64000c1e1100 */
[----:B-1----:R-:W-:-:S05]  /*2960*/  PRMT R11, R67, 0x8880, RZ ;  /* 0x00008880430b7816 */ /* 0x002fca00000000ff */
[----:B------:R-:W-:-:S07]  /*2970*/  IMAD R0, R11, R58, RZ ;  /* 0x0000003a0b007224 */ /* 0x000fce00078e02ff */
.L_x_50:
[----:B------:R-:W-:Y:S05]  /*2980*/  BSYNC B1 ;  /* 0x0000000000017941 */ /* 0x000fea0003800000 */
.L_x_49:
[----:B------:R-:W-:Y:S01]  /*2990*/  @!P1 IMAD R29, R29, R57, R0 ;  /* 0x000000391d1d9224 */ /* 0x000fe200078e0200 */
[----:B------:R-:W-:Y:S04]  /*29a0*/  BSSY B1, `(.L_x_51) ;  /* 0x0000006000017945 */ /* 0x000fe80003800000 */
[----:B------:R4:W-:Y:S01]  /*29b0*/  @!P1 STG.E.U8 desc[UR36][R6.64+0x9], R29 ;  /* 0x0000091d06009986 */ /* 0x0009e2000c101124 */
[----:B------:R-:W-:Y:S05]  /*29c0*/  @P3 BRA `(.L_x_52) ;  /* 0x00000000000c3947 */ /* 0x000fea0003800000 */
[----:B------:R-:W1:Y:S02]  /*29d0*/  LDG.E.U8 R67, desc[UR36][R8.64+0x8] ;  /* 0x0000082408437981 */ /* 0x000e64000c1e1100 */
[----:B-1----:R-:W-:-:S05]  /*29e0*/  PRMT R11, R67, 0x8880, RZ ;  /* 0x00008880430b7816 */ /* 0x002fca00000000ff */
[----:B------:R-:W-:-:S07]  /*29f0*/  IMAD R0, R11, R58, RZ ;  /* 0x0000003a0b007224 */ /* 0x000fce00078e02ff */
.L_x_52:
[----:B------:R-:W-:Y:S05]  /*2a00*/  BSYNC B1 ;  /* 0x0000000000017941 */ /* 0x000fea0003800000 */
.L_x_51:
        /* <DEDUP_REMOVED lines=13> */
.L_x_54:
[----:B------:R-:W-:Y:S05]  /*2ae0*/  BSYNC B1 ;  /* 0x0000000000017941 */ /* 0x000fea0003800000 */
.L_x_53:
[----:B------:R-:W-:Y:S01]  /*2af0*/  @!P2 IMAD R31, R31, R57, R0 ;  /* 0x000000391f1fa224 */ /* 0x000fe200078e0200 */
[----:B------:R-:W-:Y:S04]  /*2b00*/  BSSY B1, `(.L_x_55) ;  /* 0x0000006000017945 */ /* 0x000fe80003800000 */
[----:B------:R0:W-:Y:S01]  /*2b10*/  @!P2 STG.E.U8 desc[UR36][R4.64+0x9], R31 ;  /* 0x0000091f0400a986 */ /* 0x0001e2000c101124 */
[----:B------:R-:W-:Y:S05]  /*2b20*/  @P4 BRA `(.L_x_56) ;  /* 0x00000000000c4947 */ /* 0x000fea0003800000 */
[----:B------:R-:W1:Y:S02]  /*2b30*/  LDG.E.U8 R67, desc[UR36][R2.64+0x10] ;  /* 0x0000102402437981 */ /* 0x000e64000c1e1100 */
[----:B-1----:R-:W-:-:S05]  /*2b40*/  PRMT R11, R67, 0x8880, RZ ;  /* 0x00008880430b7816 */ /* 0x002fca00000000ff */
[----:B------:R-:W-:-:S07]  /*2b50*/  IMAD R0, R11, R58, RZ ;  /* 0x0000003a0b007224 */ /* 0x000fce00078e02ff */
.L_x_56:
[----:B------:R-:W-:Y:S05]  /*2b60*/  BSYNC B1 ;  /* 0x0000000000017941 */ /* 0x000fea0003800000 */
.L_x_55:
[----:B-1----:R-:W-:Y:S01]  /*2b70*/  @!P4 IMAD R11, R32, R57, R0 ;  /* 0x00000039200bc224 */ /* 0x002fe200078e0200 */
[----:B------:R-:W-:Y:S04]  /*2b80*/  BSSY B1, `(.L_x_57) ;  /* 0x0000006000017945 */ /* 0x000fe80003800000 */
[----:B------:R1:W-:Y:S01]  /*2b90*/  @!P4 STG.E.U8 desc[UR36][R6.64+0x10], R11 ;  /* 0x0000100b0600c986 */ /* 0x0003e2000c101124 */
[----:B------:R-:W-:Y:S05]  /*2ba0*/  @P3 BRA `(.L_x_58) ;  /* 0x00000000000c3947 */ /* 0x000fea0003800000 */
[----:B------:R-:W1:Y:S02]  /*2bb0*/  LDG.E.U8 R67, desc[UR36][R2.64+0x11] ;  /* 0x0000112402437981 */ /* 0x000e64000c1e1100 */
[----:B-1----:R-:W-:-:S05]  /*2bc0*/  PRMT R11, R67, 0x8880, RZ ;  /* 0x00008880430b7816 */ /* 0x002fca00000000ff */
[----:B------:R-:W-:-:S07]  /*2bd0*/  IMAD R0, R11, R58, RZ ;  /* 0x0000003a0b007224 */ /* 0x000fce00078e02ff */
.L_x_58:
[----:B------:R-:W-:Y:S05]  /*2be0*/  BSYNC B1 ;  /* 0x0000000000017941 */ /* 0x000fea0003800000 */
.L_x_57:
[----:B------:R-:W-:Y:S01]  /*2bf0*/  @!P3 IMAD R33, R33, R57, R0 ;  /* 0x000000392121b224 */ /* 0x000fe200078e0200 */
[----:B------:R-:W-:Y:S04]  /*2c00*/  BSSY B1, `(.L_x_59) ;  /* 0x0000006000017945 */ /* 0x000fe80003800000 */
[----:B------:R0:W-:Y:S01]  /*2c10*/  @!P3 STG.E.U8 desc[UR36][R6.64+0x11], R33 ;  /* 0x000011210600b986 */ /* 0x0001e2000c101124 */
[----:B------:R-:W-:Y:S05]  /*2c20*/  @P1 BRA `(.L_x_60) ;  /* 0x00000000000c1947 */ /* 0x000fea0003800000 */
[----:B------:R-:W1:Y:S02]  /*2c30*/  LDG.E.U8 R67, desc[UR36][R8.64+0x10] ;  /* 0x0000102408437981 */ /* 0x000e64000c1e1100 */
[----:B-1----:R-:W-:-:S05]  /*2c40*/  PRMT R11, R67, 0x8880, RZ ;  /* 0x00008880430b7816 */ /* 0x002fca00000000ff */
[----:B------:R-:W-:-:S07]  /*2c50*/  IMAD R0, R11, R58, RZ ;  /* 0x0000003a0b007224 */ /* 0x000fce00078e02ff */
.L_x_60:
[----:B------:R-:W-:Y:S05]  /*2c60*/  BSYNC B1 ;  /* 0x0000000000017941 */ /* 0x000fea0003800000 */
.L_x_59:
        /* <DEDUP_REMOVED lines=13> */
.L_x_62:
[----:B------:R-:W-:Y:S05]  /*2d40*/  BSYNC B1 ;  /* 0x0000000000017941 */ /* 0x000fea0003800000 */
.L_x_61:
[----:B------:R-:W-:Y:S01]  /*2d50*/  @!P0 IMAD R35, R35, R57, R0 ;  /* 0x0000003923238224 */ /* 0x000fe200078e0200 */
[----:B------:R-:W-:Y:S04]  /*2d60*/  BSSY B1, `(.L_x_63) ;  /* 0x0000006000017945 */ /* 0x000fe80003800000 */
[----:B------:R0:W-:Y:S01]  /*2d70*/  @!P0 STG.E.U8 desc[UR36][R4.64+0x11], R35 ;  /* 0x0000112304008986 */ /* 0x0001e2000c101124 */
[----:B------:R-:W-:Y:S05]  /*2d80*/  @P4 BRA `(.L_x_64) ;  /* 0x00000000000c4947 */ /* 0x000fea0003800000 */
[----:B------:R-:W1:Y:S02]  /*2d90*/  LDG.E.U8 R67, desc[UR36][R2.64+0x18] ;  /* 0x0000182402437981 */ /* 0x000e64000c1e1100 */
[----:B-1----:R-:W-:-:S05]  /*2da0*/  PRMT R11, R67, 0x8880, RZ ;  /* 0x00008880430b7816 */ /* 0x002fca00000000ff */
[----:B------:R-:W-:-:S07]  /*2db0*/  IMAD R0, R11, R58, RZ ;  /* 0x0000003a0b007224 */ /* 0x000fce00078e02ff */
.L_x_64:
[----:B------:R-:W-:Y:S05]  /*2dc0*/  BSYNC B1 ;  /* 0x0000000000017941 */ /* 0x000fea0003800000 */
.L_x_63:
[----:B-1----:R-:W-:Y:S01]  /*2dd0*/  @!P4 IMAD R11, R36, R57, R0 ;  /* 0x00000039240bc224 */ /* 0x002fe200078e0200 */
[----:B------:R-:W-:Y:S04]  /*2de0*/  BSSY B1, `(.L_x_65) ;  /* 0x0000006000017945 */ /* 0x000fe80003800000 */
[----:B------:R1:W-:Y:S01]  /*2df0*/  @!P4 STG.E.U8 desc[UR36][R6.64+0x18], R11 ;  /* 0x0000180b0600c986 */ /* 0x0003e2000c101124 */
[----:B------:R-:W-:Y:S05]  /*2e00*/  @P1 BRA `(.L_x_66) ;  /* 0x00000000000c1947 */ /* 0x000fea0003800000 */
[----:B------:R-:W1:Y:S02]  /*2e10*/  LDG.E.U8 R67, desc[UR36][R2.64+0x19] ;  /* 0x0000192402437981 */ /* 0x000e64000c1e1100 */
[----:B-1----:R-:W-:-:S05]  /*2e20*/  PRMT R11, R67, 0x8880, RZ ;  /* 0x00008880430b7816 */ /* 0x002fca00000000ff */
[----:B------:R-:W-:-:S07]  /*2e30*/  IMAD R0, R11, R58, RZ ;  /* 0x0000003a0b007224 */ /* 0x000fce00078e02ff */
.L_x_66:
[----:B------:R-:W-:Y:S05]  /*2e40*/  BSYNC B1 ;  /* 0x0000000000017941 */ /* 0x000fea0003800000 */
.L_x_65:
[----:B------:R-:W-:Y:S01]  /*2e50*/  @!P1 IMAD R37, R37, R57, R0 ;  /* 0x0000003925259224 */ /* 0x000fe200078e0200 */
[----:B------:R-:W-:Y:S04]  /*2e60*/  BSSY B1, `(.L_x_67) ;  /* 0x0000006000017945 */ /* 0x000fe80003800000 */
[----:B------:R0:W-:Y:S01]  /*2e70*/  @!P1 STG.E.U8 desc[UR36][R6.64+0x19], R37 ;  /* 0x0000192506009986 */ /* 0x0001e2000c101124 */
[----:B------:R-:W-:Y:S05]  /*2e80*/  @P3 BRA `(.L_x_68) ;  /* 0x00000000000c3947 */ /* 0x000fea0003800000 */
[----:B------:R-:W1:Y:S02]  /*2e90*/  LDG.E.U8 R67, desc[UR36][R8.64+0x18] ;  /* 0x0000182408437981 */ /* 0x000e64000c1e1100 */
[----:B-1----:R-:W-:-:S05]  /*2ea0*/  PRMT R11, R67, 0x8880, RZ ;  /* 0x00008880430b7816 */ /* 0x002fca00000000ff */
[----:B------:R-:W-:-:S07]  /*2eb0*/  IMAD R0, R11, R58, RZ ;  /* 0x0000003a0b007224 */ /* 0x000fce00078e02ff */
.L_x_68:
[----:B------:R-:W-:Y:S05]  /*2ec0*/  BSYNC B1 ;  /* 0x0000000000017941 */ /* 0x000fea0003800000 */
.L_x_67:
        /* <DEDUP_REMOVED lines=13> */
.L_x_70:
[----:B------:R-:W-:Y:S05]  /*2fa0*/  BSYNC B1 ;  /* 0x0000000000017941 */ /* 0x000fea0003800000 */
.L_x_69:
[----:B------:R-:W-:Y:S01]  /*2fb0*/  @!P2 IMAD R39, R39, R57, R0 ;  /* 0x000000392727a224 */ /* 0x000fe200078e0200 */
[----:B------:R-:W-:Y:S04]  /*2fc0*/  BSSY B1, `(.L_x_71) ;  /* 0x0000006000017945 */ /* 0x000fe80003800000 */
[----:B------:R0:W-:Y:S01]  /*2fd0*/  @!P2 STG.E.U8 desc[UR36][R4.64+0x19], R39 ;  /* 0x000019270400a986 */ /* 0x0001e2000c101124 */
[----:B------:R-:W-:Y:S05]  /*2fe0*/  @P4 BRA `(.L_x_72) ;  /* 0x00000000000c4947 */ /* 0x000fea0003800000 */
[----:B------:R-:W1:Y:S02]  /*2ff0*/  LDG.E.U8 R67, desc[UR36][R2.64+0x20] ;  /* 0x0000202402437981 */ /* 0x000e64000c1e1100 */
[----:B-1----:R-:W-:-:S05]  /*3000*/  PRMT R11, R67, 0x8880, RZ ;  /* 0x00008880430b7816 */ /* 0x002fca00000000ff */
[----:B------:R-:W-:-:S07]  /*3010*/  IMAD R0, R11, R58, RZ ;  /* 0x0000003a0b007224 */ /* 0x000fce00078e02ff */
.L_x_72:
[----:B------:R-:W-:Y:S05]  /*3020*/  BSYNC B1 ;  /* 0x0000000000017941 */ /* 0x000fea0003800000 */
.L_x_71:
[----:B-1----:R-:W-:Y:S01]  /*3030*/  @!P4 IMAD R11, R40, R57, R0 ;  /* 0x00000039280bc224 */ /* 0x002fe200078e0200 */
[----:B------:R-:W-:Y:S04]  /*3040*/  BSSY B1, `(.L_x_73) ;  /* 0x0000006000017945 */ /* 0x000fe80003800000 */
[----:B------:R1:W-:Y:S01]  /*3050*/  @!P4 STG.E.U8 desc[UR36][R6.64+0x20], R11 ;  /* 0x0000200b0600c986 */ /* 0x0003e2000c101124 */
[----:B------:R-:W-:Y:S05]  /*3060*/  @P3 BRA `(.L_x_74) ;  /* 0x00000000000c3947 */ /* 0x000fea0003800000 */
[----:B------:R-:W1:Y:S02]  /*3070*/  LDG.E.U8 R67, desc[UR36][R2.64+0x21] ;  /* 0x0000212402437981 */ /* 0x000e64000c1e1100 */
[----:B-1----:R-:W-:-:S05]  /*3080*/  PRMT R11, R67, 0x8880, RZ ;  /* 0x00008880430b7816 */ /* 0x002fca00000000ff */
[----:B------:R-:W-:-:S07]  /*3090*/  IMAD R0, R11, R58, RZ ;  /* 0x0000003a0b007224 */ /* 0x000fce00078e02ff */
.L_x_74:
[----:B------:R-:W-:Y:S05]  /*30a0*/  BSYNC B1 ;  /* 0x0000000000017941 */ /* 0x000fea0003800000 */
.L_x_73:
[----:B------:R-:W-:Y:S01]  /*30b0*/  @!P3 IMAD R41, R41, R57, R0 ;  /* 0x000000392929b224 */ /* 0x000fe200078e0200 */
[----:B------:R-:W-:Y:S04]  /*30c0*/  BSSY B1, `(.L_x_75) ;  /* 0x0000006000017945 */ /* 0x000fe80003800000 */
[----:B------:R0:W-:Y:S01]  /*30d0*/  @!P3 STG.E.U8 desc[UR36][R6.64+0x21], R41 ;  /* 0x000021290600b986 */ /* 0x0001e2000c101124 */
[----:B------:R-:W-:Y:S05]  /*30e0*/  @P1 BRA `(.L_x_76) ;  /* 0x00000000000c1947 */ /* 0x000fea0003800000 */
[----:B------:R-:W1:Y:S02]  /*30f0*/  LDG.E.U8 R67, desc[UR36][R8.64+0x20] ;  /* 0x0000202408437981 */ /* 0x000e64000c1e1100 */
[----:B-1----:R-:W-:-:S05]  /*3100*/  PRMT R11, R67, 0x8880, RZ ;  /* 0x00008880430b7816 */ /* 0x002fca00000000ff */
[----:B------:R-:W-:-:S07]  /*3110*/  IMAD R0, R11, R58, RZ ;  /* 0x0000003a0b007224 */ /* 0x000fce00078e02ff */
.L_x_76:
[----:B------:R-:W-:Y:S05]  /*3120*/  BSYNC B1 ;  /* 0x0000000000017941 */ /* 0x000fea0003800000 */
.L_x_75:
        /* <DEDUP_REMOVED lines=13> */
.L_x_78:
[----:B------:R-:W-:Y:S05]  /*3200*/  BSYNC B1 ;  /* 0x0000000000017941 */ /* 0x000fea0003800000 */
.L_x_77:
[----:B------:R-:W-:Y:S01]  /*3210*/  @!P0 IMAD R43, R43, R57, R0 ;  /* 0x000000392b2b8224 */ /* 0x000fe200078e0200 */
[----:B------:R-:W-:Y:S04]  /*3220*/  BSSY B1, `(.L_x_79) ;  /* 0x0000006000017945 */ /* 0x000fe80003800000 */
[----:B------:R0:W-:Y:S01]  /*3230*/  @!P0 STG.E.U8 desc[UR36][R4.64+0x21], R43 ;  /* 0x0000212b04008986 */ /* 0x0001e2000c101124 */
[----:B------:R-:W-:Y:S05]  /*3240*/  @P4 BRA `(.L_x_80) ;  /* 0x00000000000c4947 */ /* 0x000fea0003800000 */
[----:B------:R-:W1:Y:S02]  /*3250*/  LDG.E.U8 R67, desc[UR36][R2.64+0x28] ;  /* 0x0000282402437981 */ /* 0x000e64000c1e1100 */
[----:B-1----:R-:W-:-:S05]  /*3260*/  PRMT R11, R67, 0x8880, RZ ;  /* 0x00008880430b7816 */ /* 0x002fca00000000ff */
[----:B------:R-:W-:-:S07]  /*3270*/  IMAD R0, R11, R58, RZ ;  /* 0x0000003a0b007224 */ /* 0x000fce00078e02ff */
.L_x_80:
[----:B------:R-:W-:Y:S05]  /*3280*/  BSYNC B1 ;  /* 0x0000000000017941 */ /* 0x000fea0003800000 */
.L_x_79:
[----:B-1----:R-:W-:Y:S01]  /*3290*/  @!P4 IMAD R11, R44, R57, R0 ;  /* 0x000000392c0bc224 */ /* 0x002fe200078e0200 */
[----:B------:R-:W-:Y:S04]  /*32a0*/  BSSY B1, `(.L_x_81) ;  /* 0x0000006000017945 */ /* 0x000fe80003800000 */
[----:B------:R1:W-:Y:S01]  /*32b0*/  @!P4 STG.E.U8 desc[UR36][R6.64+0x28], R11 ;  /* 0x0000280b0600c986 */ /* 0x0003e2000c101124 */
[----:B------:R-:W-:Y:S05]  /*32c0*/  @P1 BRA `(.L_x_82) ;  /* 0x00000000000c1947 */ /* 0x000fea0003800000 */
[----:B------:R-:W1:Y:S02]  /*32d0*/  LDG.E.U8 R67, desc[UR36][R2.64+0x29] ;  /* 0x0000292402437981 */ /* 0x000e64000c1e1100 */
[----:B-1----:R-:W-:-:S05]  /*32e0*/  PRMT R11, R67, 0x8880, RZ ;  /* 0x00008880430b7816 */ /* 0x002fca00000000ff */
[----:B------:R-:W-:-:S07]  /*32f0*/  IMAD R0, R11, R58, RZ ;  /* 0x0000003a0b007224 */ /* 0x000fce00078e02ff */
.L_x_82:
[----:B------:R-:W-:Y:S05]  /*3300*/  BSYNC B1 ;  /* 0x0000000000017941 */ /* 0x000fea0003800000 */
.L_x_81:
[----:B------:R-:W-:Y:S01]  /*3310*/  @!P1 IMAD R45, R45, R57, R0 ;  /* 0x000000392d2d9224 */ /* 0x000fe200078e0200 */
[----:B------:R-:W-:Y:S04]  /*3320*/  BSSY B1, `(.L_x_83) ;  /* 0x0000006000017945 */ /* 0x000fe80003800000 */
[----:B------:R0:W-:Y:S01]  /*3330*/  @!P1 STG.E.U8 desc[UR36][R6.64+0x29], R45 ;  /* 0x0000292d06009986 */ /* 0x0001e2000c101124 */
[----:B------:R-:W-:Y:S05]  /*3340*/  @P3 BRA `(.L_x_84) ;  /* 0x00000000000c3947 */ /* 0x000fea0003800000 */
[----:B------:R-:W1:Y:S02]  /*3350*/  LDG.E.U8 R67, desc[UR36][R8.64+0x28] ;  /* 0x0000282408437981 */ /* 0x000e64000c1e1100 */
[----:B-1----:R-:W-:-:S05]  /*3360*/  PRMT R11, R67, 0x8880, RZ ;  /* 0x00008880430b7816 */ /* 0x002fca00000000ff */
[----:B------:R-:W-:-:S07]  /*3370*/  IMAD R0, R11, R58, RZ ;  /* 0x0000003a0b007224 */ /* 0x000fce00078e02ff */
.L_x_84:
[----:B------:R-:W-:Y:S05]  /*3380*/  BSYNC B1 ;  /* 0x0000000000017941 */ /* 0x000fea0003800000 */
.L_x_83:
        /* <DEDUP_REMOVED lines=13> */
.L_x_86:
[----:B------:R-:W-:Y:S05]  /*3460*/  BSYNC B1 ;  /* 0x0000000000017941 */ /* 0x000fea0003800000 */
.L_x_85:
[----:B------:R-:W-:Y:S01]  /*3470*/  @!P2 IMAD R47, R47, R57, R0 ;  /* 0x000000392f2fa224 */ /* 0x000fe200078e0200 */
[----:B------:R-:W-:Y:S04]  /*3480*/  BSSY B1, `(.L_x_87) ;  /* 0x0000006000017945 */ /* 0x000fe80003800000 */
[----:B------:R0:W-:Y:S01]  /*3490*/  @!P2 STG.E.U8 desc[UR36][R4.64+0x29], R47 ;  /* 0x0000292f0400a986 */ /* 0x0001e2000c101124 */
[----:B------:R-:W-:Y:S05]  /*34a0*/  @P4 BRA `(.L_x_88) ;  /* 0x00000000000c4947 */ /* 0x000fea0003800000 */
[----:B------:R-:W1:Y:S02]  /*34b0*/  LDG.E.U8 R67, desc[UR36][R2.64+0x30] ;  /* 0x0000302402437981 */ /* 0x000e64000c1e1100 */
[----:B-1----:R-:W-:-:S05]  /*34c0*/  PRMT R11, R67, 0x8880, RZ ;  /* 0x00008880430b7816 */ /* 0x002fca00000000ff */
[----:B------:R-:W-:-:S07]  /*34d0*/  IMAD R0, R11, R58, RZ ;  /* 0x0000003a0b007224 */ /* 0x000fce00078e02ff */
.L_x_88:
[----:B------:R-:W-:Y:S05]  /*34e0*/  BSYNC B1 ;  /* 0x0000000000017941 */ /* 0x000fea0003800000 */
.L_x_87:
[----:B-1----:R-:W-:Y:S01]  /*34f0*/  @!P4 IMAD R11, R48, R57, R0 ;  /* 0x00000039300bc224 */ /* 0x002fe200078e0200 */
[----:B------:R-:W-:Y:S04]  /*3500*/  BSSY B1, `(.L_x_89) ;  /* 0x0000006000017945 */ /* 0x000fe80003800000 */
[----:B------:R1:W-:Y:S01]  /*3510*/  @!P4 STG.E.U8 desc[UR36][R6.64+0x30], R11 ;  /* 0x0000300b0600c986 */ /* 0x0003e2000c101124 */
[----:B------:R-:W-:Y:S05]  /*3520*/  @P3 BRA `(.L_x_90) ;  /* 0x00000000000c3947 */ /* 0x000fea0003800000 */
[----:B------:R-:W1:Y:S02]  /*3530*/  LDG.E.U8 R67, desc[UR36][R2.64+0x31] ;  /* 0x0000312402437981 */ /* 0x000e64000c1e1100 */
[----:B-1----:R-:W-:-:S05]  /*3540*/  PRMT R11, R67, 0x8880, RZ ;  /* 0x00008880430b7816 */ /* 0x002fca00000000ff */
[----:B------:R-:W-:-:S07]  /*3550*/  IMAD R0, R11, R58, RZ ;  /* 0x0000003a0b007224 */ /* 0x000fce00078e02ff */
.L_x_90:
[----:B------:R-:W-:Y:S05]  /*3560*/  BSYNC B1 ;  /* 0x0000000000017941 */ /* 0x000fea0003800000 */
.L_x_89:
[----:B------:R-:W-:Y:S01]  /*3570*/  @!P3 IMAD R49, R49, R57, R0 ;  /* 0x000000393131b224 */ /* 0x000fe200078e0200 */
[----:B------:R-:W-:Y:S04]  /*3580*/  BSSY B1, `(.L_x_91) ;  /* 0x0000006000017945 */ /* 0x000fe80003800000 */
[----:B------:R0:W-:Y:S01]  /*3590*/  @!P3 STG.E.U8 desc[UR36][R6.64+0x31], R49 ;  /* 0x000031310600b986 */ /* 0x0001e2000c101124 */
[----:B------:R-:W-:Y:S05]  /*35a0*/  @P1 BRA `(.L_x_92) ;  /* 0x00000000000c1947 */ /* 0x000fea0003800000 */
[----:B------:R-:W1:Y:S02]  /*35b0*/  LDG.E.U8 R67, desc[UR36][R8.64+0x30] ;  /* 0x0000302408437981 */ /* 0x000e64000c1e1100 */
[----:B-1----:R-:W-:-:S05]  /*35c0*/  PRMT R11, R67, 0x8880, RZ ;  /* 0x00008880430b7816 */ /* 0x002fca00000000ff */
[----:B------:R-:W-:-:S07]  /*35d0*/  IMAD R0, R11, R58, RZ ;  /* 0x0000003a0b007224 */ /* 0x000fce00078e02ff */
.L_x_92:
[----:B------:R-:W-:Y:S05]  /*35e0*/  BSYNC B1 ;  /* 0x0000000000017941 */ /* 0x000fea0003800000 */
.L_x_91:
        /* <DEDUP_REMOVED lines=13> */
.L_x_94:
[----:B------:R-:W-:Y:S05]  /*36c0*/  BSYNC B1 ;  /* 0x0000000000017941 */ /* 0x000fea0003800000 */
.L_x_93:
[----:B------:R-:W-:Y:S01]  /*36d0*/  @!P0 IMAD R51, R51, R57, R0 ;  /* 0x0000003933338224 */ /* 0x000fe200078e0200 */
[----:B------:R-:W-:Y:S04]  /*36e0*/  BSSY B1, `(.L_x_95) ;  /* 0x0000006000017945 */ /* 0x000fe80003800000 */
[----:B------:R0:W-:Y:S01]  /*36f0*/  @!P0 STG.E.U8 desc[UR36][R4.64+0x31], R51 ;  /* 0x0000313304008986 */ /* 0x0001e2000c101124 */
[----:B------:R-:W-:Y:S05]  /*3700*/  @P4 BRA `(.L_x_96) ;  /* 0x00000000000c4947 */ /* 0x000fea0003800000 */
[----:B------:R-:W1:Y:S02]  /*3710*/  LDG.E.U8 R67, desc[UR36][R2.64+0x38] ;  /* 0x0000382402437981 */ /* 0x000e64000c1e1100 */
[----:B-1----:R-:W-:-:S05]  /*3720*/  PRMT R11, R67, 0x8880, RZ ;  /* 0x00008880430b7816 */ /* 0x002fca00000000ff */
[----:B------:R-:W-:-:S07]  /*3730*/  IMAD R0, R11, R58, RZ ;  /* 0x0000003a0b007224 */ /* 0x000fce00078e02ff */
.L_x_96:
[----:B------:R-:W-:Y:S05]  /*3740*/  BSYNC B1 ;  /* 0x0000000000017941 */ /* 0x000fea0003800000 */
.L_x_95:
[----:B-1----:R-:W-:Y:S01]  /*3750*/  @!P4 IMAD R11, R52, R57, R0 ;  /* 0x00000039340bc224 */ /* 0x002fe200078e0200 */
[----:B------:R-:W-:Y:S04]  /*3760*/  BSSY B1, `(.L_x_97) ;  /* 0x0000006000017945 */ /* 0x000fe80003800000 */
[----:B------:R1:W-:Y:S01]  /*3770*/  @!P4 STG.E.U8 desc[UR36][R6.64+0x38], R11 ;  /* 0x0000380b0600c986 */ /* 0x0003e2000c101124 */
[----:B------:R-:W-:Y:S05]  /*3780*/  @P1 BRA `(.L_x_98) ;  /* 0x00000000000c1947 */ /* 0x000fea0003800000 */
[----:B------:R-:W1:Y:S02]  /*3790*/  LDG.E.U8 R67, desc[UR36][R2.64+0x39] ;  /* 0x0000392402437981 */ /* 0x000e64000c1e1100 */
[----:B-1----:R-:W-:-:S05]  /*37a0*/  PRMT R11, R67, 0x8880, RZ ;  /* 0x00008880430b7816 */ /* 0x002fca00000000ff */
[----:B------:R-:W-:-:S07]  /*37b0*/  IMAD R0, R11, R58, RZ ;  /* 0x0000003a0b007224 */ /* 0x000fce00078e02ff */
.L_x_98:
[----:B------:R-:W-:Y:S05]  /*37c0*/  BSYNC B1 ;  /* 0x0000000000017941 */ /* 0x000fea0003800000 */
.L_x_97:
[----:B------:R-:W-:Y:S01]  /*37d0*/  @!P1 IMAD R53, R53, R57, R0 ;  /* 0x0000003935359224 */ /* 0x000fe200078e0200 */
[----:B------:R-:W-:Y:S04]  /*37e0*/  BSSY B1, `(.L_x_99) ;  /* 0x0000006000017945 */ /* 0x000fe80003800000 */
[----:B------:R0:W-:Y:S01]  /*37f0*/  @!P1 STG.E.U8 desc[UR36][R6.64+0x39], R53 ;  /* 0x0000393506009986 */ /* 0x0001e2000c101124 */
[----:B------:R-:W-:Y:S05]  /*3800*/  @P3 BRA `(.L_x_100) ;  /* 0x00000000000c3947 */ /* 0x000fea0003800000 */
[----:B------:R-:W0:Y:S02]  /*3810*/  LDG.E.U8 R67, desc[UR36][R8.64+0x38] ;  /* 0x0000382408437981 */ /* 0x000e24000c1e1100 */
[----:B0-----:R-:W-:-:S05]  /*3820*/  PRMT R3, R67, 0x8880, RZ ;  /* 0x0000888043037816 */ /* 0x001fca00000000ff */
[----:B------:R-:W-:-:S07]  /*3830*/  IMAD R0, R3, R58, RZ ;  /* 0x0000003a03007224 */ /* 0x000fce00078e02ff */
.L_x_100:
[----:B------:R-:W-:Y:S05]  /*3840*/  BSYNC B1 ;  /* 0x0000000000017941 */ /* 0x000fea0003800000 */
.L_x_99:
[----:B0-----:R-:W-:Y:S01]  /*3850*/  @!P3 IMAD R3, R54, R57, R0 ;  /* 0x000000393603b224 */ /* 0x001fe200078e0200 */
[----:B------:R-:W-:Y:S01]  /*3860*/  ISETP.LT.OR P2, PT, R14, 0x9, !P2 ;  /* 0x000000090e00780c */ /* 0x000fe20005741670 */
[----:B------:R-:W-:Y:S03]  /*3870*/  BSSY B1, `(.L_x_101) ;  /* 0x0000006000017945 */ /* 0x000fe60003800000 */
[----:B------:R0:W-:Y:S09]  /*3880*/  @!P3 STG.E.U8 desc[UR36][R4.64+0x38], R3 ;  /* 0x000038030400b986 */ /* 0x0001f2000c101124 */
[----:B------:R-:W-:Y:S05]  /*3890*/  @P2 BRA `(.L_x_102) ;  /* 0x00000000000c2947 */ /* 0x000fea0003800000 */
[----:B------:R-:W0:Y:S02]  /*38a0*/  LDG.E.U8 R67, desc[UR36][R8.64+0x39] ;  /* 0x0000392408437981 */ /* 0x000e24000c1e1100 */
[----:B0-----:R-:W-:-:S05]  /*38b0*/  PRMT R3, R67, 0x8880, RZ ;  /* 0x0000888043037816 */ /* 0x001fca00000000ff */
[----:B------:R-:W-:-:S07]  /*38c0*/  IMAD R0, R3, R58, RZ ;  /* 0x0000003a03007224 */ /* 0x000fce00078e02ff */
.L_x_102:
[----:B------:R-:W-:Y:S05]  /*38d0*/  BSYNC B1 ;  /* 0x0000000000017941 */ /* 0x000fea0003800000 */
.L_x_101:
[----:B------:R-:W-:Y:S01]  /*38e0*/  IMAD R55, R55, R57, R0 ;  /* 0x0000003937377224 */ /* 0x000fe200078e0200 */
[----:B------:R-:W-:Y:S06]  /*38f0*/  @P2 BRA `(.L_x_103) ;  /* 0x0000000400c82947 */ /* 0x000fec0003800000 */
[----:B------:R0:W-:Y:S01]  /*3900*/  STG.E.U8 desc[UR36][R4.64+0x39], R55 ;  /* 0x0000393704007986 */ /* 0x0001e2000c101124 */
[----:B------:R-:W-:Y:S05]  /*3910*/  BRA `(.L_x_103) ;  /* 0x0000000400c07947 */ /* 0x000fea0003800000 */
.L_x_38:
[C---:B------:R-:W-:Y:S02]  /*3920*/  ISETP.GE.AND P0, PT, R19.reuse, 0x2, PT ;  /* 0x000000021300780c */ /* 0x040fe40003f06270 */
[----:B------:R-:W-:Y:S02]  /*3930*/  ISETP.GE.AND P2, PT, R19, 0x1, PT ;  /* 0x000000011300780c */ /* 0x000fe40003f46270 */
[C---:B------:R-:W-:Y:S02]  /*3940*/  ISETP.LT.OR P3, PT, R14.reuse, 0x1, !P0 ;  /* 0x000000010e00780c */ /* 0x040fe40004761670 */
[C---:B------:R-:W-:Y:S02]  /*3950*/  ISETP.LT.OR P1, PT, R14.reuse, 0x1, !P2 ;  /* 0x000000010e00780c */ /* 0x040fe40005721670 */
[C---:B------:R-:W-:Y:S02]  /*3960*/  ISETP.LT.OR P2, PT, R14.reuse, 0x9, !P2 ;  /* 0x000000090e00780c */ /* 0x040fe40005741670 */
[----:B------:R-:W-:-:S07]  /*3970*/  ISETP.LT.OR P0, PT, R14, 0x9, !P0 ;  /* 0x000000090e00780c */ /* 0x000fce0004701670 */
[-C--:B------:R-:W-:Y:S02]  /*3980*/  @!P3 IMAD R25, R25, R57.reuse, RZ ;  /* 0x000000391919b224 */ /* 0x080fe400078e02ff */
[-C--:B------:R-:W-:Y:S02]  /*3990*/  @!P1 IMAD R3, R24, R57.reuse, RZ ;  /* 0x0000003918039224 */ /* 0x080fe400078e02ff */
[-C--:B------:R-:W-:Y:S01]  /*39a0*/  @!P2 IMAD R9, R26, R57.reuse, RZ ;  /* 0x000000391a09a224 */ /* 0x080fe200078e02ff */
[----:B------:R-:W-:Y:S01]  /*39b0*/  @!P3 STG.E.U8 desc[UR36][R6.64+0x1], R25 ;  /* 0x000001190600b986 */ /* 0x000fe2000c101124 */
[----:B------:R-:W-:Y:S01]  /*39c0*/  ISETP.GE.AND P3, PT, R19, 0x9, PT ;  /* 0x000000091300780c */ /* 0x000fe20003f66270 */
[----:B------:R-:W-:Y:S02]  /*39d0*/  @!P0 IMAD R27, R27, R57, RZ ;  /* 0x000000391b1b8224 */ /* 0x000fe400078e02ff */
[----:B------:R0:W-:Y:S01]  /*39e0*/  @!P1 STG.E.U8 desc[UR36][R6.64], R3 ;  /* 0x0000000306009986 */ /* 0x0001e2000c101124 */
[----:B------:R-:W-:-:S03]  /*39f0*/  ISETP.GE.AND P1, PT, R19, 0xa, PT ;  /* 0x0000000a1300780c */ /* 0x000fc60003f26270 */
[----:B------:R1:W-:Y:S01]  /*3a00*/  @!P2 STG.E.U8 desc[UR36][R4.64], R9 ;  /* 0x000000090400a986 */ /* 0x0003e2000c101124 */
[C---:B------:R-:W-:Y:S02]  /*3a10*/  ISETP.LT.OR P2, PT, R14.reuse, 0x1, !P3 ;  /* 0x000000010e00780c */ /* 0x040fe40005f41670 */
[C---:B------:R-:W-:Y:S01]  /*3a20*/  ISETP.LT.OR P4, PT, R14.reuse, 0x1, !P1 ;  /* 0x000000010e00780c */ /* 0x040fe20004f81670 */
[----:B------:R-:W-:Y:S01]  /*3a30*/  @!P0 STG.E.U8 desc[UR36][R4.64+0x1], R27 ;  /* 0x0000011b04008986 */ /* 0x000fe2000c101124 */
[C---:B------:R-:W-:Y:S02]  /*3a40*/  ISETP.LT.OR P3, PT, R14.reuse, 0x9, !P3 ;  /* 0x000000090e00780c */ /* 0x040fe40005f61670 */
[----:B------:R-:W-:Y:S02]  /*3a50*/  ISETP.GE.AND P0, PT, R19, 0x12, PT ;  /* 0x000000121300780c */ /* 0x000fe40003f06270 */
[----:B------:R-:W-:-:S05]  /*3a60*/  ISETP.LT.OR P1, PT, R14, 0x9, !P1 ;  /* 0x000000090e00780c */ /* 0x000fca0004f21670 */
[-C--:B------:R-:W-:Y:S02]  /*3a70*/  @!P2 IMAD R11, R28, R57.reuse, RZ ;  /* 0x000000391c0ba224 */ /* 0x080fe400078e02ff */
[-C--:B------:R-:W-:Y:S02]  /*3a80*/  @!P4 IMAD R29, R29, R57.reuse, RZ ;  /* 0x000000391d1dc224 */ /* 0x080fe400078e02ff */
[-C--:B0-----:R-:W-:Y:S01]  /*3a90*/  @!P3 IMAD R3, R30, R57.reuse, RZ ;  /* 0x000000391e03b224 */ /* 0x081fe200078e02ff */
[----:B------:R0:W-:Y:S01]  /*3aa0*/  @!P2 STG.E.U8 desc[UR36][R6.64+0x8], R11 ;  /* 0x0000080b0600a986 */ /* 0x0001e2000c101124 */
[----:B------:R-:W-:Y:S02]  /*3ab0*/  ISETP.GE.AND P2, PT, R19, 0x11, PT ;  /* 0x000000111300780c */ /* 0x000fe40003f46270 */
[----:B------:R-:W-:Y:S01]  /*3ac0*/  @!P1 IMAD R31, R31, R57, RZ ;  /* 0x000000391f1f9224 */ /* 0x000fe200078e02ff */
[----:B------:R-:W-:Y:S01]  /*3ad0*/  @!P4 STG.E.U8 desc[UR36][R6.64+0x9], R29 ;  /* 0x0000091d0600c986 */ /* 0x000fe2000c101124 */
[----:B------:R-:W-:-:S02]  /*3ae0*/  ISETP.LT.OR P4, PT, R14, 0x1, !P0 ;  /* 0x000000010e00780c */ /* 0x000fc40004781670 */
[C---:B------:R-:W-:Y:S01]  /*3af0*/  ISETP.LT.OR P0, PT, R14.reuse, 0x9, !P0 ;  /* 0x000000090e00780c */ /* 0x040fe20004701670 */
[----:B------:R2:W-:Y:S01]  /*3b00*/  @!P3 STG.E.U8 desc[UR36][R4.64+0x8], R3 ;  /* 0x000008030400b986 */ /* 0x0005e2000c101124 */
[C---:B------:R-:W-:Y:S02]  /*3b10*/  ISETP.LT.OR P3, PT, R14.reuse, 0x1, !P2 ;  /* 0x000000010e00780c */ /* 0x040fe40005761670 */
[----:B------:R-:W-:Y:S01]  /*3b20*/  ISETP.LT.OR P2, PT, R14, 0x9, !P2 ;  /* 0x000000090e00780c */ /* 0x000fe20005741670 */
[----:B------:R-:W-:Y:S01]  /*3b30*/  @!P1 STG.E.U8 desc[UR36][R4.64+0x9], R31 ;  /* 0x0000091f04009986 */ /* 0x000fe2000c101124 */
[----:B------:R-:W-:-:S05]  /*3b40*/  ISETP.GE.AND P1, PT, R19, 0x1a, PT ;  /* 0x0000001a1300780c */ /* 0x000fca0003f26270 */
[-C--:B------:R-:W-:Y:S02]  /*3b50*/  @!P4 IMAD R33, R33, R57.reuse, RZ ;  /* 0x000000392121c224 */ /* 0x080fe400078e02ff */
[-C--:B------:R-:W-:Y:S02]  /*3b60*/  @!P0 IMAD R35, R35, R57.reuse, RZ ;  /* 0x0000003923238224 */ /* 0x080fe400078e02ff */
[-C--:B-1----:R-:W-:Y:S01]  /*3b70*/  @!P3 IMAD R9, R32, R57.reuse, RZ ;  /* 0x000000392009b224 */ /* 0x082fe200078e02ff */
[----:B------:R-:W-:Y:S01]  /*3b80*/  @!P4 STG.E.U8 desc[UR36][R6.64+0x11], R33 ;  /* 0x000011210600c986 */ /* 0x000fe2000c101124 */
[----:B0-----:R-:W-:Y:S01]  /*3b90*/  @!P2 IMAD R11, R34, R57, RZ ;  /* 0x00000039220ba224 */ /* 0x001fe200078e02ff */
[----:B------:R-:W-:Y:S02]  /*3ba0*/  ISETP.LT.OR P4, PT, R14, 0x1, !P1 ;  /* 0x000000010e00780c */ /* 0x000fe40004f81670 */
[----:B------:R0:W-:Y:S01]  /*3bb0*/  @!P3 STG.E.U8 desc[UR36][R6.64+0x10], R9 ;  /* 0x000010090600b986 */ /* 0x0001e2000c101124 */
[----:B------:R-:W-:-:S02]  /*3bc0*/  ISETP.GE.AND P3, PT, R19, 0x19, PT ;  /* 0x000000191300780c */ /* 0x000fc40003f66270 */
[C---:B------:R-:W-:Y:S01]  /*3bd0*/  ISETP.LT.OR P1, PT, R14.reuse, 0x9, !P1 ;  /* 0x000000090e00780c */ /* 0x040fe20004f21670 */
[----:B------:R1:W-:Y:S01]  /*3be0*/  @!P2 STG.E.U8 desc[UR36][R4.64+0x10], R11 ;  /* 0x0000100b0400a986 */ /* 0x0003e2000c101124 */
[C---:B------:R-:W-:Y:S02]  /*3bf0*/  ISETP.LT.OR P2, PT, R14.reuse, 0x1, !P3 ;  /* 0x000000010e00780c */ /* 0x040fe40005f41670 */
[----:B------:R-:W-:Y:S01]  /*3c00*/  ISETP.LT.OR P3, PT, R14, 0x9, !P3 ;  /* 0x000000090e00780c */ /* 0x000fe20005f61670 */
[----:B------:R-:W-:Y:S01]  /*3c10*/  @!P0 STG.E.U8 desc[UR36][R4.64+0x11], R35 ;  /* 0x0000112304008986 */ /* 0x000fe2000c101124 */
[----:B------:R-:W-:Y:S02]  /*3c20*/  ISETP.GE.AND P0, PT, R19, 0x22, PT ;  /* 0x000000221300780c */ /* 0x000fe40003f06270 */
[----:B------:R-:W-:-:S05]  /*3c30*/  @!P4 IMAD R37, R37, R57, RZ ;  /* 0x000000392525c224 */ /* 0x000fca00078e02ff */
[----:B------:R-:W-:Y:S01]  /*3c40*/  @!P4 STG.E.U8 desc[UR36][R6.64+0x19], R37 ;  /* 0x000019250600c986 */ /* 0x000fe2000c101124 */
[-C--:B------:R-:W-:Y:S02]  /*3c50*/  @!P1 IMAD R39, R39, R57.reuse, RZ ;  /* 0x0000003927279224 */ /* 0x080fe400078e02ff */
[-C--:B--2---:R-:W-:Y:S02]  /*3c60*/  @!P2 IMAD R3, R36, R57.reuse, RZ ;  /* 0x000000392403a224 */ /* 0x084fe400078e02ff */
[----:B0-----:R-:W-:-:S03]  /*3c70*/  @!P3 IMAD R9, R38, R57, RZ ;  /* 0x000000392609b224 */ /* 0x001fc600078e02ff */
[----:B------:R0:W-:Y:S01]  /*3c80*/  @!P2 STG.E.U8 desc[UR36][R6.64+0x18], R3 ;  /* 0x000018030600a986 */ /* 0x0001e2000c101124 */
[----:B------:R-:W-:-:S03]  /*3c90*/  ISETP.GE.AND P2, PT, R19, 0x21, PT ;  /* 0x000000211300780c */ /* 0x000fc60003f46270 */
[----:B------:R2:W-:Y:S01]  /*3ca0*/  @!P3 STG.E.U8 desc[UR36][R4.64+0x18], R9 ;  /* 0x000018090400b986 */ /* 0x0005e2000c101124 */
[C---:B------:R-:W-:Y:S02]  /*3cb0*/  ISETP.LT.OR P3, PT, R14.reuse, 0x1, !P0 ;  /* 0x000000010e00780c */ /* 0x040fe40004761670 */
[C---:B------:R-:W-:Y:S01]  /*3cc0*/  ISETP.LT.OR P4, PT, R14.reuse, 0x1, !P2 ;  /* 0x000000010e00780c */ /* 0x040fe20005781670 */
[----:B------:R-:W-:Y:S01]  /*3cd0*/  @!P1 STG.E.U8 desc[UR36][R4.64+0x19], R39 ;  /* 0x0000192704009986 */ /* 0x000fe2000c101124 */
[----:B------:R-:W-:Y:S02]  /*3ce0*/  ISETP.LT.OR P2, PT, R14, 0x9, !P2 ;  /* 0x000000090e00780c */ /* 0x000fe40005741670 */
[----:B------:R-:W-:-:S07]  /*3cf0*/  ISETP.GE.AND P1, PT, R19, 0x29, PT ;  /* 0x000000291300780c */ /* 0x000fce0003f26270 */
[-C--:B------:R-:W-:Y:S02]  /*3d00*/  @!P3 IMAD R41, R41, R57.reuse, RZ ;  /* 0x000000392929b224 */ /* 0x080fe400078e02ff */
[-C--:B-1----:R-:W-:Y:S02]  /*3d10*/  @!P4 IMAD R11, R40, R57.reuse, RZ ;  /* 0x00000039280bc224 */ /* 0x082fe400078e02ff */
[----:B0-----:R-:W-:Y:S01]  /*3d20*/  @!P2 IMAD R3, R42, R57, RZ ;  /* 0x000000392a03a224 */ /* 0x001fe200078e02ff */
[----:B------:R-:W-:Y:S01]  /*3d30*/  @!P3 STG.E.U8 desc[UR36][R6.64+0x21], R41 ;  /* 0x000021290600b986 */ /* 0x000fe2000c101124 */
[C---:B------:R-:W-:Y:S02]  /*3d40*/  ISETP.LT.OR P3, PT, R14.reuse, 0x9, !P0 ;  /* 0x000000090e00780c */ /* 0x040fe40004761670 */
[----:B------:R-:W-:Y:S01]  /*3d50*/  ISETP.GE.AND P0, PT, R19, 0x2a, PT ;  /* 0x0000002a1300780c */ /* 0x000fe20003f06270 */
[----:B------:R0:W-:Y:S01]  /*3d60*/  @!P4 STG.E.U8 desc[UR36][R6.64+0x20], R11 ;  /* 0x0000200b0600c986 */ /* 0x0001e2000c101124 */
[----:B------:R-:W-:-:S02]  /*3d70*/  ISETP.LT.OR P4, PT, R14, 0x1, !P1 ;  /* 0x000000010e00780c */ /* 0x000fc40004f81670 */
[C---:B------:R-:W-:Y:S01]  /*3d80*/  ISETP.LT.OR P1, PT, R14.reuse, 0x9, !P1 ;  /* 0x000000090e00780c */ /* 0x040fe20004f21670 */
[----:B------:R1:W-:Y:S01]  /*3d90*/  @!P2 STG.E.U8 desc[UR36][R4.64+0x20], R3 ;  /* 0x000020030400a986 */ /* 0x0003e2000c101124 */
[C---:B------:R-:W-:Y:S02]  /*3da0*/  ISETP.LT.OR P2, PT, R14.reuse, 0x1, !P0 ;  /* 0x000000010e00780c */ /* 0x040fe40004741670 */
[----:B------:R-:W-:-:S03]  /*3db0*/  ISETP.LT.OR P0, PT, R14, 0x9, !P0 ;  /* 0x000000090e00780c */ /* 0x000fc60004701670 */
[----:B------:R-:W-:-:S04]  /*3dc0*/  @!P3 IMAD R43, R43, R57, RZ ;  /* 0x000000392b2bb224 */ /* 0x000fc800078e02ff */
[-C--:B--2---:R-:W-:Y:S01]  /*3dd0*/  @!P4 IMAD R9, R44, R57.reuse, RZ ;  /* 0x000000392c09c224 */ /* 0x084fe200078e02ff */
[----:B------:R-:W-:Y:S01]  /*3de0*/  @!P3 STG.E.U8 desc[UR36][R4.64+0x21], R43 ;  /* 0x0000212b0400b986 */ /* 0x000fe2000c101124 */
[----:B------:R-:W-:Y:S01]  /*3df0*/  ISETP.GE.AND P3, PT, R19, 0x31, PT ;  /* 0x000000311300780c */ /* 0x000fe20003f66270 */
[-C--:B0-----:R-:W-:Y:S02]  /*3e00*/  @!P1 IMAD R11, R46, R57.reuse, RZ ;  /* 0x000000392e0b9224 */ /* 0x081fe400078e02ff */
[-C--:B------:R-:W-:Y:S01]  /*3e10*/  @!P2 IMAD R45, R45, R57.reuse, RZ ;  /* 0x000000392d2da224 */ /* 0x080fe200078e02ff */
[----:B------:R0:W-:Y:S01]  /*3e20*/  @!P4 STG.E.U8 desc[UR36][R6.64+0x28], R9 ;  /* 0x000028090600c986 */ /* 0x0001e2000c101124 */
[C---:B------:R-:W-:Y:S01]  /*3e30*/  ISETP.LT.OR P4, PT, R14.reuse, 0x1, !P3 ;  /* 0x000000010e00780c */ /* 0x040fe20005f81670 */
[----:B------:R-:W-:Y:S01]  /*3e40*/  @!P0 IMAD R47, R47, R57, RZ ;  /* 0x000000392f2f8224 */ /* 0x000fe200078e02ff */
[----:B------:R-:W-:Y:S01]  /*3e50*/  ISETP.LT.OR P3, PT, R14, 0x9, !P3 ;  /* 0x000000090e00780c */ /* 0x000fe20005f61670 */
[----:B------:R-:W-:Y:S01]  /*3e60*/  @!P2 STG.E.U8 desc[UR36][R6.64+0x29], R45 ;  /* 0x0000292d0600a986 */ /* 0x000fe2000c101124 */
[----:B------:R-:W-:-:S03]  /*3e70*/  ISETP.GE.AND P2, PT, R19, 0x32, PT ;  /* 0x000000321300780c */ /* 0x000fc60003f46270 */
[----:B------:R-:W-:Y:S01]  /*3e80*/  @!P1 STG.E.U8 desc[UR36][R4.64+0x28], R11 ;  /* 0x0000280b04009986 */ /* 0x000fe2000c101124 */
[C---:B------:R-:W-:Y:S02]  /*3e90*/  ISETP.LT.OR P1, PT, R14.reuse, 0x1, !P2 ;  /* 0x000000010e00780c */ /* 0x040fe40005721670 */
[----:B------:R-:W-:Y:S01]  /*3ea0*/  ISETP.LT.OR P2, PT, R14, 0x9, !P2 ;  /* 0x000000090e00780c */ /* 0x000fe20005741670 */
[----:B------:R-:W-:Y:S01]  /*3eb0*/  @!P0 STG.E.U8 desc[UR36][R4.64+0x29], R47 ;  /* 0x0000292f04008986 */ /* 0x000fe2000c101124 */
[----:B------:R-:W-:Y:S01]  /*3ec0*/  ISETP.GE.AND P0, PT, R19, 0x3a, PT ;  /* 0x0000003a1300780c */ /* 0x000fe20003f06270 */
[-C--:B-1----:R-:W-:Y:S02]  /*3ed0*/  @!P4 IMAD R3, R48, R57.reuse, RZ ;  /* 0x000000393003c224 */ /* 0x082fe400078e02ff */
[----:B0-----:R-:W-:-:S03]  /*3ee0*/  @!P3 IMAD R9, R50, R57, RZ ;  /* 0x000000393209b224 */ /* 0x001fc600078e02ff */
[----:B------:R0:W-:Y:S01]  /*3ef0*/  @!P4 STG.E.U8 desc[UR36][R6.64+0x30], R3 ;  /* 0x000030030600c986 */ /* 0x0001e2000c101124 */
[----:B------:R-:W-:Y:S02]  /*3f00*/  ISETP.GE.AND P4, PT, R19, 0x39, PT ;  /* 0x000000391300780c */ /* 0x000fe40003f86270 */
[-C--:B------:R-:W-:Y:S02]  /*3f10*/  @!P1 IMAD R49, R49, R57.reuse, RZ ;  /* 0x0000003931319224 */ /* 0x080fe400078e02ff */
[----:B------:R-:W-:-:S03]  /*3f20*/  @!P2 IMAD R51, R51, R57, RZ ;  /* 0x000000393333a224 */ /* 0x000fc600078e02ff */
[----:B------:R1:W-:Y:S01]  /*3f30*/  @!P1 STG.E.U8 desc[UR36][R6.64+0x31], R49 ;  /* 0x0000313106009986 */ /* 0x0003e2000c101124 */
[C---:B------:R-:W-:Y:S02]  /*3f40*/  ISETP.LT.OR P1, PT, R14.reuse, 0x1, !P0 ;  /* 0x000000010e00780c */ /* 0x040fe40004721670 */
[C---:B------:R-:W-:Y:S01]  /*3f50*/  ISETP.LT.OR P0, PT, R14.reuse, 0x9, !P0 ;  /* 0x000000090e00780c */ /* 0x040fe20004701670 */
[----:B------:R1:W-:Y:S01]  /*3f60*/  @!P3 STG.E.U8 desc[UR36][R4.64+0x30], R9 ;  /* 0x000030090400b986 */ /* 0x0003e2000c101124 */
[C---:B------:R-:W-:Y:S02]  /*3f70*/  ISETP.LT.OR P3, PT, R14.reuse, 0x1, !P4 ;  /* 0x000000010e00780c */ /* 0x040fe40006761670 */
[----:B------:R-:W-:Y:S01]  /*3f80*/  ISETP.LT.OR P4, PT, R14, 0x9, !P4 ;  /* 0x000000090e00780c */ /* 0x000fe20006781670 */
[----:B------:R1:W-:Y:S06]  /*3f90*/  @!P2 STG.E.U8 desc[UR36][R4.64+0x31], R51 ;  /* 0x000031330400a986 */ /* 0x0003ec000c101124 */
[----:B------:R-:W-:-:S02]  /*3fa0*/  @!P1 IMAD R53, R53, R57, RZ ;  /* 0x0000003935359224 */ /* 0x000fc400078e02ff */
[-C--:B------:R-:W-:Y:S02]  /*3fb0*/  @!P0 IMAD R55, R55, R57.reuse, RZ ;  /* 0x0000003937378224 */ /* 0x080fe400078e02ff */
[-C--:B0-----:R-:W-:Y:S01]  /*3fc0*/  @!P3 IMAD R3, R52, R57.reuse, RZ ;  /* 0x000000393403b224 */ /* 0x081fe200078e02ff */
[----:B------:R1:W-:Y:S01]  /*3fd0*/  @!P1 STG.E.U8 desc[UR36][R6.64+0x39], R53 ;  /* 0x0000393506009986 */ /* 0x0003e2000c101124 */
[----:B------:R-:W-:-:S03]  /*3fe0*/  @!P4 IMAD R11, R54, R57, RZ ;  /* 0x00000039360bc224 */ /* 0x000fc600078e02ff */
[----:B------:R1:W-:Y:S04]  /*3ff0*/  @!P3 STG.E.U8 desc[UR36][R6.64+0x38], R3 ;  /* 0x000038030600b986 */ /* 0x0003e8000c101124 */
[----:B------:R1:W-:Y:S04]  /*4000*/  @!P4 STG.E.U8 desc[UR36][R4.64+0x38], R11 ;  /* 0x0000380b0400c986 */ /* 0x0003e8000c101124 */
[----:B------:R1:W-:Y:S02]  /*4010*/  @!P0 STG.E.U8 desc[UR36][R4.64+0x39], R55 ;  /* 0x0000393704008986 */ /* 0x0003e4000c101124 */
.L_x_103:
[----:B------:R-:W-:Y:S05]  /*4020*/  BSYNC B0 ;  /* 0x0000000000007941 */ /* 0x000fea0003800000 */
.L_x_37:
[----:B01----:R-:W2:Y:S01]  /*4030*/  LDL.64 R2, [R1] ;  /* 0x0000000001027983 */ /* 0x003ea20000100a00 */
[----:B------:R-:W-:Y:S01]  /*4040*/  ULDC.64 UR4, c[0x0][0x650] ;  /* 0x0001940000047ab9 */ /* 0x000fe20000000a00 */
[----:B------:R0:W-:Y:S01]  /*4050*/  SYNCS.ARRIVE.TRANS64.A1T0 RZ, [R65+UR47], RZ ;  /* 0x000000ff41ff79a7 */ /* 0x0001e2000810002f */
[----:B------:R-:W-:Y:S01]  /*4060*/  PRMT R0, RZ, 0x7610, R0 ;  /* 0x00007610ff007816 */ /* 0x000fe20000000000 */
[----:B------:R-:W-:Y:S02]  /*4070*/  IMAD.MOV.U32 R19, RZ, RZ, -0x1 ;  /* 0xffffffffff137424 */ /* 0x000fe400078e00ff */
[----:B------:R-:W-:Y:S01]  /*4080*/  IMAD.MOV.U32 R22, RZ, RZ, -0x1 ;  /* 0xffffffffff167424 */ /* 0x000fe200078e00ff */
[----:B--2---:R-:W-:-:S04]  /*4090*/  LEA R18, P0, R2, R18, 0x1 ;  /* 0x0000001202127211 */ /* 0x004fc800078008ff */
[----:B------:R-:W-:Y:S01]  /*40a0*/  LEA.HI.X R17, R2, R17, R23, 0x1, P0 ;  /* 0x0000001102117211 */ /* 0x000fe200000f0c17 */
[----:B------:R-:W-:Y:S01]  /*40b0*/  IMAD.MOV.U32 R2, RZ, RZ, -0x1 ;  /* 0xffffffffff027424 */ /* 0x000fe200078e00ff */
[----:B------:R-:W-:-:S04]  /*40c0*/  ISETP.GE.U32.AND P0, PT, R18, UR4, PT ;  /* 0x0000000412007c0c */ /* 0x000fc8000bf06070 */
[----:B------:R-:W-:-:S13]  /*40d0*/  ISETP.GE.U32.AND.EX P0, PT, R17, UR5, PT, P0 ;  /* 0x0000000511007c0c */ /* 0x000fda000bf06100 */
[----:B0-----:R-:W-:Y:S05]  /*40e0*/  @P0 BRA `(.L_x_104) ;  /* 0x0000000400700947 */ /* 0x001fea0003800000 */
[----:B------:R-:W0:Y:S01]  /*40f0*/  S2R R10, SR_CTAID.X ;  /* 0x00000000000a7919 */ /* 0x000e220000002500 */
[----:B------:R-:W1:Y:S01]  /*4100*/  LDC.64 R8, c[0x0][0x628] ;  /* 0x00018a00ff087b82 */ /* 0x000e620000000a00 */
[----:B------:R-:W-:Y:S01]  /*4110*/  ULDC UR4, c[0x0][0x150] ;  /* 0x0000540000047ab9 */ /* 0x000fe20000000800 */
[----:B----4-:R-:W-:Y:S01]  /*4120*/  IMAD.MOV.U32 R6, RZ, RZ, R18 ;  /* 0x000000ffff067224 */ /* 0x010fe200078e0012 */
[----:B------:R-:W2:Y:S01]  /*4130*/  S2R R20, SR_CTAID.Y ;  /* 0x0000000000147919 */ /* 0x000ea20000002600 */
[----:B------:R-:W-:-:S04]  /*4140*/  IMAD.MOV.U32 R7, RZ, RZ, R17 ;  /* 0x000000ffff077224 */ /* 0x000fc800078e0011 */
[----:B------:R-:W4:Y:S08]  /*4150*/  LDC R15, c[0x0][0x144] ;  /* 0x00005100ff0f7b82 */ /* 0x000f300000000800 */
[----:B------:R-:W2:Y:S08]  /*4160*/  LDC R0, c[0x0][0x630] ;  /* 0x00018c00ff007b82 */ /* 0x000eb00000000800 */
[----:B------:R-:W2:Y:S01]  /*4170*/  LDC.64 R12, c[0x0][0x620] ;  /* 0x00018800ff0c7b82 */ /* 0x000ea20000000a00 */
[----:B-1----:R-:W-:-:S04]  /*4180*/  ISETP.NE.U32.AND P0, PT, R8, RZ, PT ;  /* 0x000000ff0800720c */ /* 0x002fc80003f05070 */
[----:B------:R-:W-:Y:S02]  /*4190*/  ISETP.NE.AND.EX P0, PT, R9, RZ, PT, P0 ;  /* 0x000000ff0900720c */ /* 0x000fe40003f05300 */
[----:B0-----:R-:W-:-:S05]  /*41a0*/  I2FP.F32.U32 R2, R10 ;  /* 0x0000000a00027245 */ /* 0x001fca0000201000 */
[----:B------:R-:W-:-:S04]  /*41b0*/  FMUL R2, R2, UR4 ;  /* 0x0000000402027c20 */ /* 0x000fc80008400000 */
[----:B------:R0:W1:Y:S02]  /*41c0*/  F2I.U32.TRUNC.NTZ R14, R2 ;  /* 0x00000002000e7305 */ /* 0x000064000020f000 */
[----:B----4-:R-:W-:Y:S05]  /*41d0*/  @!P0 BRA `(.L_x_105) ;  /* 0x0000000000288947 */ /* 0x010fea0003800000 */
[----:B------:R-:W4:Y:S02]  /*41e0*/  LDC R3, c[0x0][0x634] ;  /* 0x00018d00ff037b82 */ /* 0x000f240000000800 */
[----:B----4-:R-:W-:-:S05]  /*41f0*/  IADD3 R7, P0, R18, R3, RZ ;  /* 0x0000000312077210 */ /* 0x010fca0007f1e0ff */
[----:B------:R-:W-:-:S04]  /*4200*/  IMAD.X R11, RZ, RZ, R17, P0 ;  /* 0x000000ffff0b7224 */ /* 0x000fc800000e0611 */
[----:B0-----:R-:W-:-:S04]  /*4210*/  IMAD.WIDE.U32 R2, R11, R8, RZ ;  /* 0x000000080b027225 */ /* 0x001fc800078e00ff */
[----:B---3--:R-:W-:-:S04]  /*4220*/  IMAD.WIDE.U32 R4, P0, R7, R9, R2 ;  /* 0x0000000907047225 */ /* 0x008fc80007800002 */
[----:B------:R-:W-:-:S04]  /*4230*/  IMAD.WIDE.U32 R2, R7, R8, RZ ;  /* 0x0000000807027225 */ /* 0x000fc800078e00ff */
[----:B------:R-:W-:Y:S01]  /*4240*/  IMAD.X R7, RZ, RZ, RZ, P0 ;  /* 0x000000ffff077224 */ /* 0x000fe200000e06ff */
[----:B------:R-:W-:Y:S01]  /*4250*/  IADD3 RZ, P0, R3, R4, RZ ;  /* 0x0000000403ff7210 */ /* 0x000fe20007f1e0ff */
[----:B------:R-:W-:-:S04]  /*4260*/  IMAD.MOV.U32 R6, RZ, RZ, R5 ;  /* 0x000000ffff067224 */ /* 0x000fc800078e0005 */
[----:B------:R-:W-:-:S08]  /*4270*/  IMAD.WIDE.U32.X R6, R11, R9, R6, P0 ;  /* 0x000000090b067225 */ /* 0x000fd000000e0406 */
.L_x_105:
[----:B---3--:R-:W3:Y:S01]  /*4280*/  LDC.64 R26, c[0x0][0x640] ;  /* 0x00019000ff1a7b82 */ /* 0x008ee20000000a00 */
[-C--:B--2---:R-:W-:Y:S01]  /*4290*/  SHF.R.U64 R11, R6, R0.reuse, R7 ;  /* 0x00000000060b7219 */ /* 0x084fe20000001207 */
[----:B------:R-:W-:Y:S01]  /*42a0*/  IMAD.MOV.U32 R19, RZ, RZ, R17 ;  /* 0x000000ffff137224 */ /* 0x000fe200078e0011 */
[----:B------:R-:W-:Y:S01]  /*42b0*/  SHF.R.U32.HI R0, RZ, R0, R7 ;  /* 0x00000000ff007219 */ /* 0x000fe20000011607 */
[----:B-1----:R-:W-:Y:S01]  /*42c0*/  IMAD.MOV R14, RZ, RZ, -R14 ;  /* 0x000000ffff0e7224 */ /* 0x002fe200078e0a0e */
[----:B------:R-:W-:Y:S01]  /*42d0*/  IADD3 R5, P0, RZ, -R11, RZ ;  /* 0x8000000bff057210 */ /* 0x000fe20007f1e0ff */
[----:B------:R-:W-:Y:S01]  /*42e0*/  ULDC UR4, c[0x0][0x154] ;  /* 0x0000550000047ab9 */ /* 0x000fe20000000800 */
[----:B------:R-:W-:Y:S01]  /*42f0*/  IMAD.MOV.U32 R7, RZ, RZ, 0x1 ;  /* 0x00000001ff077424 */ /* 0x000fe200078e00ff */
[----:B------:R-:W1:Y:S01]  /*4300*/  LDC R4, c[0x0][0x618] ;  /* 0x00018600ff047b82 */ /* 0x000e620000000800 */
[----:B------:R-:W-:Y:S02]  /*4310*/  IMAD R22, R15, R14, R10 ;  /* 0x0000000e0f167224 */ /* 0x000fe400078e020a */
[----:B------:R-:W-:-:S04]  /*4320*/  IMAD.X R3, RZ, RZ, ~R0, P0 ;  /* 0x000000ffff037224 */ /* 0x000fc800000e0e00 */
[-C--:B------:R-:W-:Y:S01]  /*4330*/  IMAD R0, R3, R12.reuse, RZ ;  /* 0x0000000c03007224 */ /* 0x080fe200078e02ff */
[----:B------:R-:W2:Y:S01]  /*4340*/  LDC R6, c[0x0][0x608] ;  /* 0x00018200ff067b82 */ /* 0x000ea20000000800 */
[----:B0-----:R-:W-:-:S04]  /*4350*/  IMAD.WIDE.U32 R2, R5, R12, R18 ;  /* 0x0000000c05027225 */ /* 0x001fc800078e0012 */
[----:B------:R-:W-:Y:S01]  /*4360*/  IMAD R5, R5, R13, R0 ;  /* 0x0000000d05057224 */ /* 0x000fe200078e0200 */
[----:B------:R-:W-:Y:S02]  /*4370*/  I2FP.F32.U32 R0, R20 ;  /* 0x0000001400007245 */ /* 0x000fe40000201000 */
[----:B------:R-:W0:Y:S01]  /*4380*/  LDC R24, c[0x0][0x658] ;  /* 0x00019600ff187b82 */ /* 0x000e220000000800 */
[----:B------:R-:W-:Y:S01]  /*4390*/  IMAD.IADD R3, R3, 0x1, R5 ;  /* 0x0000000103037824 */ /* 0x000fe200078e0205 */
[----:B---3--:R-:W-:Y:S01]  /*43a0*/  ISETP.NE.U32.AND P0, PT, R26, RZ, PT ;  /* 0x000000ff1a00720c */ /* 0x008fe20003f05070 */
[----:B------:R-:W-:Y:S01]  /*43b0*/  FMUL R0, R0, UR4 ;  /* 0x0000000400007c20 */ /* 0x000fe20008400000 */
[----:B------:R-:W-:Y:S02]  /*43c0*/  IMAD.MOV.U32 R5, RZ, RZ, -0x1 ;  /* 0xffffffffff057424 */ /* 0x000fe400078e00ff */
[----:B------:R-:W-:Y:S01]  /*43d0*/  ISETP.NE.AND.EX P0, PT, R27, RZ, PT, P0 ;  /* 0x000000ff1b00720c */ /* 0x000fe20003f05300 */
[----:B------:R3:W4:Y:S01]  /*43e0*/  F2I.U32.TRUNC.NTZ R12, R0 ;  /* 0x00000000000c7305 */ /* 0x000722000020f000 */
[----:B------:R-:W3:Y:S01]  /*43f0*/  LDC R15, c[0x0][0x148] ;  /* 0x00005200ff0f7b82 */ /* 0x000ee20000000800 */
[----:B-1----:R-:W-:-:S02]  /*4400*/  SHF.R.U64 R10, R2, R4, R3 ;  /* 0x00000004020a7219 */ /* 0x002fc40000001203 */
[----:B------:R-:W-:-:S05]  /*4410*/  SHF.R.U32.HI R3, RZ, R4, R3 ;  /* 0x00000004ff037219 */ /* 0x000fca0000011603 */
[----:B------:R-:W1:Y:S01]  /*4420*/  LDC R14, c[0x0][0x600] ;  /* 0x00018000ff0e7b82 */ /* 0x000e620000000800 */
[-CC-:B--2---:R-:W-:Y:S02]  /*4430*/  SHF.R.U64 R8, R10, R6.reuse, R3.reuse ;  /* 0x000000060a087219 */ /* 0x184fe40000001203 */
[----:B------:R-:W-:-:S05]  /*4440*/  SHF.R.U32.HI R3, RZ, R6, R3 ;  /* 0x00000006ff037219 */ /* 0x000fca0000011603 */
[----:B------:R-:W2:Y:S01]  /*4450*/  LDC R21, c[0x0][0x648] ;  /* 0x00019200ff157b82 */ /* 0x000ea20000000800 */
[-CC-:B0-----:R-:W-:Y:S02]  /*4460*/  SHF.R.U64 R13, R8, R24.reuse, R3.reuse ;  /* 0x00000018080d7219 */ /* 0x181fe40000001203 */
[-C--:B------:R-:W-:Y:S02]  /*4470*/  SHF.L.U32 R5, R5, R24.reuse, RZ ;  /* 0x0000001805057219 */ /* 0x080fe400000006ff */
[-C--:B------:R-:W-:Y:S01]  /*4480*/  SHF.R.U32.HI R3, RZ, R24.reuse, R3 ;  /* 0x00000018ff037219 */ /* 0x080fe20000011603 */
[----:B------:R-:W-:Y:S01]  /*4490*/  IMAD.MOV.U32 R2, RZ, RZ, R13 ;  /* 0x000000ffff027224 */ /* 0x000fe200078e000d */
[----:B------:R-:W-:Y:S01]  /*44a0*/  SHF.L.U32 R24, R7, R24, RZ ;  /* 0x0000001807187219 */ /* 0x000fe200000006ff */
[----:B------:R-:W0:Y:S01]  /*44b0*/  LDC R25, c[0x0][0x638] ;  /* 0x00018e00ff197b82 */ /* 0x000e220000000800 */
[----:B------:R-:W-:-:S07]  /*44c0*/  LOP3.LUT R19, RZ, R5, RZ, 0x33, !PT ;  /* 0x00000005ff137212 */ /* 0x000fce00078e33ff */
[----:B------:R-:W0:Y:S01]  /*44d0*/  LDC R28, c[0x0][0x610] ;  /* 0x00018400ff1c7b82 */ /* 0x000e220000000800 */
[----:B----4-:R-:W-:Y:S05]  /*44e0*/  @!P0 BRA `(.L_x_106) ;  /* 0x0000000000288947 */ /* 0x010fea0003800000 */
[----:B---3--:R-:W3:Y:S02]  /*44f0*/  LDC R0, c[0x0][0x64c] ;  /* 0x00019300ff007b82 */ /* 0x008ee40000000800 */
        /* <DEDUP_REMOVED lines=9> */
.L_x_106:
[----:B------:R-:W4:Y:S01]  /*4590*/  LDC R4, c[0x0][0x65c] ;  /* 0x00019700ff047b82 */ /* 0x000f220000000800 */
[----:B--23--:R-:W-:Y:S01]  /*45a0*/  SHF.R.U64 R0, R2, R21, R3 ;  /* 0x0000001502007219 */ /* 0x00cfe20000001203 */
[----:B-1----:R-:W-:Y:S01]  /*45b0*/  VIADD R3, R14, 0xffffffff ;  /* 0xffffffff0e037836 */ /* 0x002fe20000000000 */
[----:B------:R-:W-:Y:S01]  /*45c0*/  LOP3.LUT R19, R8, R19, RZ, 0xc0, !PT ;  /* 0x0000001308137212 */ /* 0x000fe200078ec0ff */
[----:B------:R-:W-:Y:S02]  /*45d0*/  IMAD.MOV R12, RZ, RZ, -R12 ;  /* 0x000000ffff0c7224 */ /* 0x000fe400078e0a0c */
[----:B------:R-:W-:Y:S01]  /*45e0*/  IMAD.MOV R2, RZ, RZ, -R0 ;  /* 0x000000ffff027224 */ /* 0x000fe200078e0a00 */
[----:B------:R-:W-:Y:S01]  /*45f0*/  LOP3.LUT R3, R10, R3, RZ, 0xc0, !PT ;  /* 0x000000030a037212 */ /* 0x000fe200078ec0ff */
[----:B------:R-:W-:Y:S02]  /*4600*/  IMAD R19, R24, R0, R19 ;  /* 0x0000000018137224 */ /* 0x000fe400078e0213 */
[----:B0-----:R-:W-:-:S04]  /*4610*/  IMAD R0, R2, R25, R13 ;  /* 0x0000001902007224 */ /* 0x001fc800078e020d */
[----:B------:R-:W-:Y:S01]  /*4620*/  IMAD R2, R0, R14, R3 ;  /* 0x0000000e00027224 */ /* 0x000fe200078e0203 */
[----:B----4-:R-:W-:Y:S01]  /*4630*/  ISETP.NE.AND P0, PT, R4, 0x1, PT ;  /* 0x000000010400780c */ /* 0x010fe20003f05270 */
[----:B------:R-:W-:-:S05]  /*4640*/  IMAD.MOV.U32 R4, RZ, RZ, 0x1 ;  /* 0x00000001ff047424 */ /* 0x000fca00078e00ff */
[----:B------:R-:W-:-:S07]  /*4650*/  PRMT R0, R4, 0x7610, R0 ;  /* 0x0000761004007816 */ /* 0x000fce0000000000 */
[----:B------:R-:W-:-:S04]  /*4660*/  @P0 IMAD R22, R15, R12, R20 ;  /* 0x0000000c0f160224 */ /* 0x000fc800078e0214 */
[----:B------:R-:W-:-:S05]  /*4670*/  IMAD R19, R19, R28, R22 ;  /* 0x0000001c13137224 */ /* 0x000fca00078e0216 */
[----:B------:R-:W-:Y:S02]  /*4680*/  SEL R22, R2, R19, !P0 ;  /* 0x0000001302167207 */ /* 0x000fe40004000000 */
[----:B------:R-:W-:Y:S01]  /*4690*/  SEL R19, R19, R2, !P0 ;  /* 0x0000000213137207 */ /* 0x000fe20004000000 */
[----:B------:R-:W-:-:S07]  /*46a0*/  IMAD.MOV.U32 R2, RZ, RZ, R11 ;  /* 0x000000ffff027224 */ /* 0x000fce00078e000b */
.L_x_104:
[----:B------:R-:W-:Y:S02]  /*46b0*/  LOP3.LUT P0, RZ, R0, 0xff, RZ, 0xc0, !PT ;  /* 0x000000ff00ff7812 */ /* 0x000fe4000780c0ff */
[----:B------:R-:W-:-:S11]  /*46c0*/  LOP3.LUT R69, R69, 0x1, RZ, 0x3c, !PT ;  /* 0x0000000145457812 */ /* 0x000fd600078e3cff */
[----:B------:R-:W-:Y:S05]  /*46d0*/  @P0 BRA `(.L_x_107) ;  /* 0xffffffd000b80947 */ /* 0x000fea000383ffff */
[----:B------:R-:W-:Y:S05]  /*46e0*/  EXIT ;  /* 0x000000000000794d */ /* 0x000fea0003800000 */
.L_x_18:
[----:B------:R-:W-:-:S08]  /*46f0*/  ISETP.NE.AND P0, PT, R5, RZ, PT ;  /* 0x000000ff0500720c */ /* 0x000fd00003f05270 */
[----:B0-2---:R-:W0:-:S00]  /*4700*/  USETMAXREG.DEALLOC.CTAPOOL 0x28 ;  /* 0x00000028000079c8 */ /* 0x005e0000080e0500 */
[----:B------:R-:W-:Y:S05]  /*4710*/  @P0 EXIT ;  /* 0x000000000000094d */ /* 0x000fea0003800000 */
[----:B0-----:R-:W-:Y:S01]  /*4720*/  LOP3.LUT P0, RZ, R8, 0xff, RZ, 0xc0, !PT ;  /* 0x000000ff08ff7812 */ /* 0x001fe2000780c0ff */
[----:B------:R-:W-:Y:S02]  /*4730*/  IMAD.MOV.U32 R0, RZ, RZ, 0x1 ;  /* 0x00000001ff007424 */ /* 0x000fe400078e00ff */
[----:B------:R-:W-:-:S10]  /*4740*/  IMAD.MOV.U32 R6, RZ, RZ, RZ ;  /* 0x000000ffff067224 */ /* 0x000fd400078e00ff */
[----:B------:R-:W-:Y:S05]  /*4750*/  @!P0 BRA `(.L_x_108) ;  /* 0x0000000c003c8947 */ /* 0x000fea0003800000 */
[----:B------:R-:W0:Y:S01]  /*4760*/  S2UR UR8, SR_CgaCtaId ;  /* 0x00000000000879c3 */ /* 0x000e220000008800 */
[----:B------:R-:W-:Y:S01]  /*4770*/  LOP3.LUT P0, RZ, R4, 0x1f, RZ, 0xc0, !PT ;  /* 0x0000001f04ff7812 */ /* 0x000fe2000780c0ff */
[----:B------:R-:W-:Y:S01]  /*4780*/  ULDC UR5, c[0x0][0x658] ;  /* 0x0001960000057ab9 */ /* 0x000fe20000000800 */
[----:B------:R-:W-:Y:S01]  /*4790*/  UMOV UR6, 0xffffffff ;  /* 0xffffffff00067882 */ /* 0x000fe20000000000 */
[----:B------:R-:W-:Y:S01]  /*47a0*/  BSSY B0, `(.L_x_108) ;  /* 0x00000ca000007945 */ /* 0x000fe20003800000 */
[----:B------:R-:W-:Y:S01]  /*47b0*/  USHF.L.U32 UR6, UR6, UR5, URZ ;  /* 0x0000000506067299 */ /* 0x000fe2000800063f */
[C---:B------:R-:W-:Y:S01]  /*47c0*/  ISETP.NE.AND P2, PT, R3.reuse, RZ, PT ;  /* 0x000000ff0300720c */ /* 0x040fe20003f45270 */
[----:B------:R-:W-:Y:S01]  /*47d0*/  IMAD.MOV.U32 R10, RZ, RZ, 0x1 ;  /* 0x00000001ff0a7424 */ /* 0x000fe200078e00ff */
[----:B------:R-:W-:Y:S01]  /*47e0*/  ISETP.NE.OR P0, PT, R3, RZ, !P0 ;  /* 0x000000ff0300720c */ /* 0x000fe20004705670 */
[----:B------:R-:W-:Y:S01]  /*47f0*/  IMAD.MOV.U32 R0, RZ, RZ, 0x1 ;  /* 0x00000001ff007424 */ /* 0x000fe200078e00ff */
[----:B------:R-:W-:Y:S01]  /*4800*/  LOP3.LUT R7, R16, 0x2, RZ, 0xfc, !PT ;  /* 0x0000000210077812 */ /* 0x000fe200078efcff */
[----:B------:R-:W-:Y:S01]  /*4810*/  IMAD.MOV.U32 R6, RZ, RZ, RZ ;  /* 0x000000ffff067224 */ /* 0x000fe200078e00ff */
[----:B------:R-:W-:Y:S01]  /*4820*/  ULDC UR4, c[0x0][0x600] ;  /* 0x0001800000047ab9 */ /* 0x000fe20000000800 */
[----:B------:R-:W-:Y:S01]  /*4830*/  UMOV UR7, 0x1 ;  /* 0x0000000100077882 */ /* 0x000fe20000000000 */
[----:B------:R-:W-:-:S02]  /*4840*/  UIADD3 UR22, UR40, 0x1, URZ ;  /* 0x0000000128167890 */ /* 0x000fc4000fffe03f */
[----:B------:R-:W-:Y:S02]  /*4850*/  UIADD3 UR14, UR4, -0x1, URZ ;  /* 0xffffffff040e7890 */ /* 0x000fe4000fffe03f */
[----:B------:R-:W-:Y:S02]  /*4860*/  USHF.L.U32 UR16, UR7, UR5, URZ ;  /* 0x0000000507107299 */ /* 0x000fe4000800063f */
[----:B------:R-:W-:Y:S01]  /*4870*/  ULOP3.LUT UR15, URZ, UR6, URZ, 0x33, !UPT ;  /* 0x000000063f0f7292 */ /* 0x000fe2000f8e333f */
[----:B------:R-:W-:Y:S01]  /*4880*/  ULDC.64 UR20, c[0x0][0x198] ;  /* 0x0000660000147ab9 */ /* 0x000fe20000000a00 */
[----:B0-----:R-:W-:-:S05]  /*4890*/  IMAD.U32 R8, RZ, RZ, UR8 ;  /* 0x00000008ff087e24 */ /* 0x001fca000f8e00ff */
[----:B------:R-:W-:-:S07]  /*48a0*/  LEA R9, R8, 0x300, 0xb ;  /* 0x0000030008097811 */ /* 0x000fce00078e58ff */
.L_x_120:
[----:B------:R-:W-:-:S03]  /*48b0*/  UMOV UR4, 0xffffffff ;  /* 0xffffffff00047882 */ /* 0x000fc60000000000 */
[----:B------:R-:W-:Y:S05]  /*48c0*/  BRA.DIV UR4, `(.L_x_109) ;  /* 0x0000001e04547947 */ /* 0x000fea000b800000 */
[----:B------:R-:W-:-:S13]  /*48d0*/  ELECT P6, URZ, PT ;  /* 0x00000000003f782f */ /* 0x000fda00038c0000 */
.L_x_157:
[----:B------:R-:W0:Y:S01]  /*48e0*/  LDC R3, c[0x0][0x28c] ;  /* 0x0000a300ff037b82 */ /* 0x000e220000000800 */
[----:B------:R-:W-:Y:S01]  /*48f0*/  BSSY B1, `(.L_x_110) ;  /* 0x000003b000017945 */ /* 0x000fe20003800000 */
[----:B0-----:R-:W-:-:S13]  /*4900*/  ISETP.LT.OR P6, PT, R3, 0x1, !P6 ;  /* 0x000000010300780c */ /* 0x001fda00077c1670 */
[----:B------:R-:W-:Y:S05]  /*4910*/  @P6 BRA `(.L_x_111) ;  /* 0x0000000000e06947 */ /* 0x000fea0003800000 */
[----:B------:R-:W-:Y:S02]  /*4920*/  IMAD R8, R19, 0x2, R8 ;  /* 0x0000000213087824 */ /* 0x000fe400078e0208 */
[----:B------:R-:W-:Y:S02]  /*4930*/  IMAD.SHL.U32 R22, R22, 0x40, RZ ;  /* 0x0000004016167824 */ /* 0x000fe400078e00ff */
[----:B------:R-:W-:Y:S02]  /*4940*/  IMAD.MOV.U32 R14, RZ, RZ, RZ ;  /* 0x000000ffff0e7224 */ /* 0x000fe400078e00ff */
[----:B------:R-:W-:Y:S02]  /*4950*/  IMAD.U32 R19, RZ, RZ, UR22 ;  /* 0x00000016ff137e24 */ /* 0x000fe4000f8e00ff */
[----:B------:R-:W-:Y:S02]  /*4960*/  IMAD.MOV.U32 R3, RZ, RZ, R0 ;  /* 0x000000ffff037224 */ /* 0x000fe400078e0000 */
[----:B------:R-:W-:-:S02]  /*4970*/  IMAD.MOV.U32 R4, RZ, RZ, R6 ;  /* 0x000000ffff047224 */ /* 0x000fc400078e0006 */
[----:B------:R-:W-:-:S07]  /*4980*/  IMAD.SHL.U32 R13, R8, 0x20, RZ ;  /* 0x00000020080d7824 */ /* 0x000fce00078e00ff */
.L_x_115:
[----:B------:R-:W0:Y:S01]  /*4990*/  S2UR UR4, SR_CgaCtaId ;  /* 0x00000000000479c3 */ /* 0x000e220000008800 */
[----:B------:R-:W-:-:S07]  /*49a0*/  MOV R5, 0x400 ;  /* 0x0000040000057802 */ /* 0x000fce0000000f00 */
[----:B------:R-:W1:Y:S01]  /*49b0*/  @!P2 LDC R11, c[0x0][0x500] ;  /* 0x00014000ff0bab82 */ /* 0x000e620000000800 */
[----:B0-----:R-:W-:-:S05]  /*49c0*/  IMAD.U32 R8, RZ, RZ, UR4 ;  /* 0x00000004ff087e24 */ /* 0x001fca000f8e00ff */
[----:B------:R-:W-:Y:S02]  /*49d0*/  LEA R15, R8, R5, 0x18 ;  /* 0x00000005080f7211 */ /* 0x000fe400078ec0ff */
[----:B------:R-:W-:-:S03]  /*49e0*/  SHF.L.U32 R5, R3, 0x1f, RZ ;  /* 0x0000001f03057819 */ /* 0x000fc600000006ff */
[----:B------:R-:W-:-:S04]  /*49f0*/  IMAD R12, R4, 0x8, R15 ;  /* 0x00000008040c7824 */ /* 0x000fc800078e020f */
[----:B------:R-:W0:Y:S02]  /*4a00*/  SYNCS.PHASECHK.TRANS64.TRYWAIT P1, [R12+URZ+0xe0], R5 ;  /* 0x0000e0050c0075a7 */ /* 0x000e24000802017f */
[----:B01----:R-:W-:Y:S05]  /*4a10*/  @!P1 BRA `(.L_x_112) ;  /* 0x0000001c00209947 */ /* 0x003fea0003800000 */
.L_x_158:
[----:B0-----:R-:W-:Y:S01]  /*4a20*/  PRMT R5, R7, 0x9910, RZ ;  /* 0x0000991007057816 */ /* 0x001fe200000000ff */
[----:B------:R0:W-:Y:S03]  /*4a30*/  @!P2 SYNCS.ARRIVE.TRANS64 RZ, [R12+URZ], R11 ;  /* 0x0000000b0cffa9a7 */ /* 0x0001e6000800003f */
[----:B------:R-:W-:-:S13]  /*4a40*/  ISETP.NE.AND P1, PT, R5, 0x2, PT ;  /* 0x000000020500780c */ /* 0x000fda0003f25270 */
[----:B0-----:R-:W-:Y:S05]  /*4a50*/  @P1 BRA `(.L_x_113) ;  /* 0x0000000000041947 */ /* 0x001fea0003800000 */
[----:B------:R-:W-:Y:S01]  /*4a60*/  BPT.TRAP 0x1 ;  /* 0x000000040000795c */ /* 0x000fe20000300000 */
.L_x_113:
[----:B------:R-:W-:Y:S05]  /*4a70*/  @P0 BRA `(.L_x_114) ;  /* 0x0000000000040947 */ /* 0x000fea0003800000 */
[----:B------:R-:W-:Y:S01]  /*4a80*/  BPT.TRAP 0x1 ;  /* 0x000000040000795c */ /* 0x000fe20000300000 */
.L_x_114:
[C---:B------:R-:W-:Y:S01]  /*4a90*/  IMAD R5, R4.reuse, 0x1000, R9 ;  /* 0x0000100004057824 */ /* 0x040fe200078e0209 */
[----:B------:R-:W-:Y:S01]  /*4aa0*/  R2UR UR8, R15 ;  /* 0x000000000f0872ca */ /* 0x000fe200000e0000 */
[----:B------:R-:W-:Y:S01]  /*4ab0*/  IMAD R15, R4, 0x1000, R15 ;  /* 0x00001000040f7824 */ /* 0x000fe200078e020f */
[----:B------:R-:W-:Y:S01]  /*4ac0*/  R2UR UR17, R13 ;  /* 0x000000000d1172ca */ /* 0x000fe200000e0000 */
[----:B------:R-:W-:Y:S01]  /*4ad0*/  VIADD R19, R19, 0xffffffff ;  /* 0xffffffff13137836 */ /* 0x000fe20000000000 */
[----:B------:R-:W-:Y:S01]  /*4ae0*/  R2UR UR5, R5 ;  /* 0x00000000050572ca */ /* 0x000fe200000e0000 */
[----:B------:R-:W-:Y:S01]  /*4af0*/  UIADD3 UR4, UP0, UR20, 0xf0, URZ ;  /* 0x000000f014047890 */ /* 0x000fe2000ff1e03f */
[----:B------:R-:W-:Y:S01]  /*4b00*/  R2UR UR11, R15 ;  /* 0x000000000f0b72ca */ /* 0x000fe200000e0000 */
[----:B------:R-:W-:Y:S01]  /*4b10*/  UIADD3 UR24, UP1, UR20, 0x1f0, URZ ;  /* 0x000001f014187890 */ /* 0x000fe2000ff3e03f */
[----:B------:R-:W-:Y:S01]  /*4b20*/  R2UR UR9, R12 ;  /* 0x000000000c0972ca */ /* 0x000fe200000e0000 */
[----:B------:R-:W-:Y:S01]  /*4b30*/  VIADD R4, R4, 0x1 ;  /* 0x0000000104047836 */ /* 0x000fe20000000000 */
[----:B------:R-:W-:Y:S01]  /*4b40*/  R2UR UR10, R14 ;  /* 0x000000000e0a72ca */ /* 0x000fe200000e0000 */
[----:B------:R-:W-:Y:S01]  /*4b50*/  UIADD3.X UR25, URZ, UR21, URZ, UP1, !UPT ;  /* 0x000000153f197290 */ /* 0x000fe20008ffe43f */
[----:B------:R-:W-:Y:S01]  /*4b60*/  R2UR UR12, R2 ;  /* 0x00000000020c72ca */ /* 0x000fe200000e0000 */
[----:B------:R-:W-:Y:S01]  /*4b70*/  UMOV UR19, 0x30000 ;  /* 0x0003000000137882 */ /* 0x000fe20000000000 */
[----:B------:R-:W-:Y:S01]  /*4b80*/  R2UR UR18, R22 ;  /* 0x00000000161272ca */ /* 0x000fe200000e0000 */
[----:B------:R-:W-:Y:S01]  /*4b90*/  UMOV UR6, 0x0 ;  /* 0x0000000000067882 */ /* 0x000fe20000000000 */
[----:B------:R-:W-:Y:S01]  /*4ba0*/  ISETP.GT.AND P3, PT, R19, 0x1, PT ;  /* 0x000000011300780c */ /* 0x000fe20003f64270 */
[----:B------:R-:W-:Y:S01]  /*4bb0*/  UIADD3 UR8, UR8, UR5, URZ ;  /* 0x0000000508087290 */ /* 0x000fe2000fffe03f */
[----:B------:R-:W-:Y:S01]  /*4bc0*/  ISETP.NE.AND P1, PT, R4, 0x1c, PT ;  /* 0x0000001c0400780c */ /* 0x000fe20003f25270 */
[----:B------:R-:W-:Y:S01]  /*4bd0*/  UIADD3.X UR5, URZ, UR21, URZ, UP0, !UPT ;  /* 0x000000153f057290 */ /* 0x000fe200087fe43f */
[----:B------:R-:W-:Y:S01]  /*4be0*/  VIADD R14, R14, 0x40 ;  /* 0x000000400e0e7836 */ /* 0x000fe20000000000 */
[----:B------:R-:W-:Y:S01]  /*4bf0*/  UIADD3 UR13, UR11, 0x1c300, URZ ;  /* 0x0001c3000b0d7890 */ /* 0x000fe2000fffe03f */
[----:B------:R-:W-:Y:S01]  /*4c00*/  SEL R12, RZ, 0x1, P1 ;  /* 0x00000001ff0c7807 */ /* 0x000fe20000800000 */
[----:B------:R-:W-:Y:S01]  /*4c10*/  UMOV UR7, 0x10000000 ;  /* 0x1000000000077882 */ /* 0x000fe20000000000 */
[----:B------:R-:W-:Y:S01]  /*4c20*/  UMOV UR11, UR17 ;  /* 0x00000011000b7c82 */ /* 0x000fe20008000000 */
[----:B------:R-:W-:-:S02]  /*4c30*/  SEL R4, R4, RZ, P1 ;  /* 0x000000ff04047207 */ /* 0x000fc40000800000 */
[----:B------:R-:W-:Y:S01]  /*4c40*/  LOP3.LUT R3, R3, R12, RZ, 0x3c, !PT ;  /* 0x0000000c03037212 */ /* 0x000fe200078e3cff */
[----:B------:R0:W-:Y:S02]  /*4c50*/  UTMALDG.3D.MULTICAST [UR8], [UR4], UR19, desc[UR6] ;  /* 0x00000608040073b4 */ /* 0x0001e40008011813 */
[----:B0-----:R-:W-:Y:S01]  /*4c60*/  UMOV UR8, UR13 ;  /* 0x0000000d00087c82 */ /* 0x001fe20008000000 */
[----:B------:R-:W-:Y:S02]  /*4c70*/  UMOV UR11, UR18 ;  /* 0x00000012000b7c82 */ /* 0x000fe40008000000 */
[----:B------:R0:W-:Y:S02]  /*4c80*/  UTMALDG.3D [UR8], [UR24], desc[UR6] ;  /* 0x00000608180075b4 */ /* 0x0001e40008011000 */
[----:B0-----:R-:W-:Y:S05]  /*4c90*/  @P3 BRA `(.L_x_115) ;  /* 0xfffffffc003c3947 */ /* 0x001fea000383ffff */
.L_x_111:
[----:B------:R-:W-:Y:S05]  /*4ca0*/  BSYNC B1 ;  /* 0x0000000000017941 */ /* 0x000fea0003800000 */
.L_x_110:
[----:B------:R-:W2:Y:S01]  /*4cb0*/  LDL.64 R20, [R1] ;  /* 0x0000000001147983 */ /* 0x000ea20000100a00 */
[----:B------:R-:W-:Y:S01]  /*4cc0*/  LOP3.LUT P4, RZ, R10, 0xff, RZ, 0xc0, !PT ;  /* 0x000000ff0aff7812 */ /* 0x000fe2000788c0ff */
[----:B------:R-:W-:Y:S01]  /*4cd0*/  VIADD R11, R6, UR40 ;  /* 0x00000028060b7c36 */ /* 0x000fe20008000000 */
[----:B------:R-:W-:Y:S01]  /*4ce0*/  ULDC.64 UR4, c[0x0][0x650] ;  /* 0x0001940000047ab9 */ /* 0x000fe20000000a00 */
[----:B------:R-:W-:Y:S01]  /*4cf0*/  IMAD.U32 R2, RZ, RZ, UR40 ;  /* 0x00000028ff027e24 */ /* 0x000fe2000f8e00ff */
[----:B------:R-:W-:Y:S01]  /*4d00*/  UISETP.GE.U32.AND UP0, UPT, UR40, 0x1c, UPT ;  /* 0x0000001c2800788c */ /* 0x000fe2000bf06070 */
[----:B------:R-:W-:Y:S01]  /*4d10*/  BSSY B1, `(.L_x_116) ;  /* 0x0000070000017945 */ /* 0x000fe20003800000 */
[----:B------:R-:W-:Y:S01]  /*4d20*/  ISETP.GT.U32.AND P1, PT, R11, 0x1b, PT ;  /* 0x0000001b0b00780c */ /* 0x000fe20003f24070 */
[----:B------:R-:W-:Y:S01]  /*4d30*/  IMAD.MOV.U32 R19, RZ, RZ, -0x1 ;  /* 0xffffffffff137424 */ /* 0x000fe200078e00ff */
[----:B------:R-:W-:Y:S01]  /*4d40*/  PRMT R10, RZ, 0x7610, R10 ;  /* 0x00007610ff0a7816 */ /* 0x000fe2000000000a */
[----:B------:R-:W-:Y:S01]  /*4d50*/  IMAD.MOV.U32 R22, RZ, RZ, -0x1 ;  /* 0xffffffffff167424 */ /* 0x000fe200078e00ff */
[----:B------:R-:W-:-:S02]  /*4d60*/  ISETP.LT.U32.AND P1, PT, R2, 0x1c, P1 ;  /* 0x0000001c0200780c */ /* 0x000fc40000f21070 */
[----:B------:R-:W-:Y:S01]  /*4d70*/  PLOP3.LUT P3, PT, PT, PT, UP0, 0x80, 0x0 ;  /* 0x000000000000781c */ /* 0x000fe20003f6f008 */
[----:B------:R-:W0:Y:S01]  /*4d80*/  @P4 S2R R8, SR_CgaCtaId ;  /* 0x0000000000084919 */ /* 0x000e220000008800 */
[----:B------:R-:W-:Y:S02]  /*4d90*/  @P4 MOV R3, 0x400 ;  /* 0x0000040000034802 */ /* 0x000fe40000000f00 */
[----:B------:R-:W-:Y:S02]  /*4da0*/  SEL R5, RZ, 0x1, !P1 ;  /* 0x00000001ff057807 */ /* 0x000fe40004800000 */
[----:B------:R-:W-:Y:S02]  /*4db0*/  SHF.R.U32.HI R2, RZ, 0x2, R11 ;  /* 0x00000002ff027819 */ /* 0x000fe4000001160b */
[----:B------:R-:W-:Y:S02]  /*4dc0*/  LOP3.LUT R0, R0, R5, RZ, 0x3c, !PT ;  /* 0x0000000500007212 */ /* 0x000fe400078e3cff */
[----:B0-----:R-:W-:-:S04]  /*4dd0*/  @P4 LEA R3, R8, R3, 0x18 ;  /* 0x0000000308034211 */ /* 0x001fc800078ec0ff */
[----:B------:R0:W-:Y:S02]  /*4de0*/  @P4 SYNCS.ARRIVE.TRANS64.A1T0 RZ, [R3+URZ+0x1f8], RZ ;  /* 0x0001f8ff03ff49a7 */ /* 0x0001e4000810003f */
[----:B0-----:R-:W-:-:S04]  /*4df0*/  IMAD.WIDE.U32 R2, R2, 0x24924925, RZ ;  /* 0x2492492502027825 */ /* 0x001fc800078e00ff */
[----:B------:R-:W-:Y:S01]  /*4e00*/  IMAD R6, R3, -0x1c, R11 ;  /* 0xffffffe403067824 */ /* 0x000fe200078e020b */
[--C-:B------:R-:W-:Y:S01]  /*4e10*/  @P3 LOP3.LUT R0, R0, 0x1, R3.reuse, 0x78, !PT ;  /* 0x0000000100003812 */ /* 0x100fe200078e7803 */
[----:B------:R-:W-:Y:S01]  /*4e20*/  IMAD.MOV.U32 R2, RZ, RZ, -0x1 ;  /* 0xffffffffff027424 */ /* 0x000fe200078e00ff */
[----:B------:R-:W-:Y:S02]  /*4e30*/  PRMT R3, RZ, 0x7610, R3 ;  /* 0x00007610ff037816 */ /* 0x000fe40000000003 */
[----:B--2---:R-:W-:-:S04]  /*4e40*/  IADD3 R18, P4, R18, R20, RZ ;  /* 0x0000001412127210 */ /* 0x004fc80007f9e0ff */
[----:B------:R-:W-:Y:S01]  /*4e50*/  ISETP.GE.U32.AND P1, PT, R18, UR4, PT ;  /* 0x0000000412007c0c */ /* 0x000fe2000bf26070 */
[----:B------:R-:W-:-:S05]  /*4e60*/  IMAD.X R17, R17, 0x1, R23, P4 ;  /* 0x0000000111117824 */ /* 0x000fca00020e0617 */
[----:B------:R-:W-:-:S13]  /*4e70*/  ISETP.GE.U32.AND.EX P1, PT, R17, UR5, PT, P1 ;  /* 0x0000000511007c0c */ /* 0x000fda000bf26110 */
[----:B------:R-:W-:Y:S05]  /*4e80*/  @P1 BRA `(.L_x_117) ;  /* 0x0000000400601947 */ /* 0x000fea0003800000 */
[----:B------:R-:W0:Y:S01]  /*4e90*/  S2R R12, SR_CTAID.X ;  /* 0x00000000000c7919 */ /* 0x000e220000002500 */
[----:B------:R-:W-:Y:S01]  /*4ea0*/  ULDC.64 UR4, c[0x0][0x628] ;  /* 0x00018a0000047ab9 */ /* 0x000fe20000000a00 */
[----:B------:R-:W-:Y:S01]  /*4eb0*/  ULDC UR7, c[0x0][0x630] ;  /* 0x00018c0000077ab9 */ /* 0x000fe20000000800 */
[----:B------:R-:W-:Y:S01]  /*4ec0*/  ISETP.NE.U32.AND P1, PT, RZ, UR4, PT ;  /* 0x00000004ff007c0c */ /* 0x000fe2000bf25070 */
[----:B------:R-:W1:Y:S01]  /*4ed0*/  S2R R13, SR_CTAID.Y ;  /* 0x00000000000d7919 */ /* 0x000e620000002600 */
[----:B------:R-:W-:Y:S01]  /*4ee0*/  ULDC UR8, c[0x0][0x150] ;  /* 0x0000540000087ab9 */ /* 0x000fe20000000800 */
[----:B------:R-:W-:Y:S01]  /*4ef0*/  IMAD.MOV.U32 R2, RZ, RZ, R18 ;  /* 0x000000ffff027224 */ /* 0x000fe200078e0012 */
[----:B------:R-:W-:Y:S01]  /*4f00*/  ISETP.NE.AND.EX P1, PT, RZ, UR5, PT, P1 ;  /* 0x00000005ff007c0c */ /* 0x000fe2000bf25310 */
[----:B------:R-:W-:Y:S01]  /*4f10*/  IMAD.MOV.U32 R3, RZ, RZ, R17 ;  /* 0x000000ffff037224 */ /* 0x000fe200078e0011 */
[----:B0-----:R-:W-:-:S11]  /*4f20*/  I2FP.F32.U32 R14, R12 ;  /* 0x0000000c000e7245 */ /* 0x001fd60000201000 */
[----:B------:R-:W-:Y:S05]  /*4f30*/  @!P1 BRA `(.L_x_118) ;  /* 0x0000000000289947 */ /* 0x000fea0003800000 */
[----:B------:R-:W-:Y:S02]  /*4f40*/  ULDC UR6, c[0x0][0x634] ;  /* 0x00018d0000067ab9 */ /* 0x000fe40000000800 */
[----:B------:R-:W-:-:S05]  /*4f50*/  IADD3 R3, P1, R18, UR6, RZ ;  /* 0x0000000612037c10 */ /* 0x000fca000ff3e0ff */
[----:B------:R-:W-:-:S04]  /*4f60*/  IMAD.X R11, RZ, RZ, R17, P1 ;  /* 0x000000ffff0b7224 */ /* 0x000fc800008e0611 */
[----:B------:R-:W-:-:S04]  /*4f70*/  IMAD.WIDE.U32 R4, R11, UR4, RZ ;  /* 0x000000040b047c25 */ /* 0x000fc8000f8e00ff */
[----:B------:R-:W-:-:S04]  /*4f80*/  IMAD.WIDE.U32 R4, P1, R3, UR5, R4 ;  /* 0x0000000503047c25 */ /* 0x000fc8000f820004 */
[----:B------:R-:W-:-:S04]  /*4f90*/  IMAD.WIDE.U32 R2, R3, UR4, RZ ;  /* 0x0000000403027c25 */ /* 0x000fc8000f8e00ff */
[----:B------:R-:W-:Y:S01]  /*4fa0*/  IMAD.MOV.U32 R2, RZ, RZ, R5 ;  /* 0x000000ffff027224 */ /* 0x000fe200078e0005 */
[----:B------:R-:W-:Y:S01]  /*4fb0*/  IADD3 RZ, P3, R3, R4, RZ ;  /* 0x0000000403ff7210 */ /* 0x000fe20007f7e0ff */
[----:B------:R-:W-:-:S04]  /*4fc0*/  IMAD.X R3, RZ, RZ, RZ, P1 ;  /* 0x000000ffff037224 */ /* 0x000fc800008e06ff */
[----:B------:R-:W-:-:S08]  /*4fd0*/  IMAD.WIDE.U32.X R2, R11, UR5, R2, P3 ;  /* 0x000000050b027c25 */ /* 0x000fd000098e0402 */
.L_x_118:
[----:B------:R-:W0:Y:S01]  /*4fe0*/  LDC R21, c[0x0][0x65c] ;  /* 0x00019700ff157b82 */ /* 0x000e220000000800 */
[--C-:B------:R-:W-:Y:S01]  /*4ff0*/  SHF.R.U64 R11, R2, UR7, R3.reuse ;  /* 0x00000007020b7c19 */ /* 0x100fe20008001203 */
[----:B------:R-:W-:Y:S01]  /*5000*/  FMUL R14, R14, UR8 ;  /* 0x000000080e0e7c20 */ /* 0x000fe20008400000 */
[----:B------:R-:W-:Y:S01]  /*5010*/  SHF.R.U32.HI R2, RZ, UR7, R3 ;  /* 0x00000007ff027c19 */ /* 0x000fe20008011603 */
[----:B------:R-:W-:Y:S01]  /*5020*/  ULDC UR6, c[0x0][0x154] ;  /* 0x0000550000067ab9 */ /* 0x000fe20000000800 */
[----:B------:R-:W-:Y:S01]  /*5030*/  IADD3 R15, P1, RZ, -R11, RZ ;  /* 0x8000000bff0f7210 */ /* 0x000fe20007f3e0ff */
[----:B------:R-:W-:Y:S01]  /*5040*/  ULDC.64 UR4, c[0x0][0x620] ;  /* 0x0001880000047ab9 */ /* 0x000fe20000000a00 */
[----:B-1----:R-:W-:Y:S01]  /*5050*/  I2FP.F32.U32 R3, R13 ;  /* 0x0000000d00037245 */ /* 0x002fe20000201000 */
[----:B------:R-:W1:Y:S01]  /*5060*/  LDC R19, c[0x0][0x144] ;  /* 0x00005100ff137b82 */ /* 0x000e620000000800 */
[----:B------:R-:W2:Y:S01]  /*5070*/  F2I.U32.TRUNC.NTZ R14, R14 ;  /* 0x0000000e000e7305 */ /* 0x000ea2000020f000 */
[----:B------:R-:W-:-:S02]  /*5080*/  IMAD.X R2, RZ, RZ, ~R2, P1 ;  /* 0x000000ffff027224 */ /* 0x000fc400008e0e02 */
[----:B------:R-:W-:Y:S01]  /*5090*/  FMUL R4, R3, UR6 ;  /* 0x0000000603047c20 */ /* 0x000fe20008400000 */
[----:B------:R-:W-:Y:S01]  /*50a0*/  IMAD.MOV.U32 R3, RZ, RZ, R17 ;  /* 0x000000ffff037224 */ /* 0x000fe200078e0011 */
[----:B------:R-:W-:Y:S01]  /*50b0*/  ULDC.64 UR6, c[0x0][0x640] ;  /* 0x0001900000067ab9 */ /* 0x000fe20000000a00 */
[----:B------:R-:W-:Y:S01]  /*50c0*/  IMAD R2, R2, UR4, RZ ;  /* 0x0000000402027c24 */ /* 0x000fe2000f8e02ff */
[----:B------:R-:W4:Y:S01]  /*50d0*/  LDC R20, c[0x0][0x148] ;  /* 0x00005200ff147b82 */ /* 0x000f220000000800 */
[----:B------:R-:W-:Y:S01]  /*50e0*/  ISETP.NE.U32.AND P1, PT, RZ, UR6, PT ;  /* 0x00000006ff007c0c */ /* 0x000fe2000bf25070 */
[----:B------:R-:W3:Y:S01]  /*50f0*/  F2I.U32.TRUNC.NTZ R4, R4 ;  /* 0x0000000400047305 */ /* 0x000ee2000020f000 */
[----:B------:R-:W-:Y:S02]  /*5100*/  IMAD R5, R15, UR5, R2 ;  /* 0x000000050f057c24 */ /* 0x000fe4000f8e0202 */
[----:B------:R-:W-:Y:S01]  /*5110*/  IMAD.MOV.U32 R2, RZ, RZ, R18 ;  /* 0x000000ffff027224 */ /* 0x000fe200078e0012 */
[----:B------:R-:W-:-:S02]  /*5120*/  ISETP.NE.AND.EX P1, PT, RZ, UR7, PT, P1 ;  /* 0x00000007ff007c0c */ /* 0x000fc4000bf25310 */
[----:B0-----:R-:W-:Y:S01]  /*5130*/  ISETP.NE.AND P4, PT, R21, 0x1, PT ;  /* 0x000000011500780c */ /* 0x001fe20003f85270 */
[----:B------:R-:W-:Y:S01]  /*5140*/  IMAD.WIDE.U32 R2, R15, UR4, R2 ;  /* 0x000000040f027c25 */ /* 0x000fe2000f8e0002 */
[----:B------:R-:W-:-:S03]  /*5150*/  ULDC UR4, c[0x0][0x618] ;  /* 0x0001860000047ab9 */ /* 0x000fc60000000800 */
[----:B--2---:R-:W-:Y:S02]  /*5160*/  IMAD.MOV R14, RZ, RZ, -R14 ;  /* 0x000000ffff0e7224 */ /* 0x004fe400078e0a0e */
[----:B------:R-:W-:Y:S02]  /*5170*/  IMAD.IADD R3, R3, 0x1, R5 ;  /* 0x0000000103037824 */ /* 0x000fe400078e0205 */
[----:B-1----:R-:W-:-:S03]  /*5180*/  IMAD R12, R19, R14, R12 ;  /* 0x0000000e130c7224 */ /* 0x002fc600078e020c */
[--C-:B------:R-:W-:Y:S01]  /*5190*/  SHF.R.U64 R14, R2, UR4, R3.reuse ;  /* 0x00000004020e7c19 */ /* 0x100fe20008001203 */
[----:B---3--:R-:W-:Y:S01]  /*51a0*/  IMAD.MOV R2, RZ, RZ, -R4 ;  /* 0x000000ffff027224 */ /* 0x008fe200078e0a04 */
[----:B------:R-:W-:Y:S01]  /*51b0*/  SHF.R.U32.HI R3, RZ, UR4, R3 ;  /* 0x00000004ff037c19 */ /* 0x000fe20008011603 */
[----:B------:R-:W-:Y:S02]  /*51c0*/  ULDC UR4, c[0x0][0x608] ;  /* 0x0001820000047ab9 */ /* 0x000fe40000000800 */
[----:B----4-:R-:W-:Y:S01]  /*51d0*/  @P4 IMAD R12, R20, R2, R13 ;  /* 0x00000002140c4224 */ /* 0x010fe200078e020d */
[--C-:B------:R-:W-:Y:S02]  /*51e0*/  SHF.R.U64 R19, R14, UR4, R3.reuse ;  /* 0x000000040e137c19 */ /* 0x100fe40008001203 */
[----:B------:R-:W-:Y:S01]  /*51f0*/  SHF.R.U32.HI R2, RZ, UR4, R3 ;  /* 0x00000004ff027c19 */ /* 0x000fe20008011603 */
[----:B------:R-:W-:-:S03]  /*5200*/  ULDC UR4, c[0x0][0x658] ;  /* 0x0001960000047ab9 */ /* 0x000fc60000000800 */
[--C-:B------:R-:W-:Y:S02]  /*5210*/  SHF.R.U64 R13, R19, UR4, R2.reuse ;  /* 0x00000004130d7c19 */ /* 0x100fe40008001202 */
[----:B------:R-:W-:-:S03]  /*5220*/  SHF.R.U32.HI R2, RZ, UR4, R2 ;  /* 0x00000004ff027c19 */ /* 0x000fc60008011602 */
[----:B------:R-:W-:Y:S02]  /*5230*/  IMAD.MOV.U32 R4, RZ, RZ, R13 ;  /* 0x000000ffff047224 */ /* 0x000fe400078e000d */
[----:B------:R-:W-:Y:S01]  /*5240*/  IMAD.MOV.U32 R3, RZ, RZ, R2 ;  /* 0x000000ffff037224 */ /* 0x000fe200078e0002 */
[----:B------:R-:W-:Y:S06]  /*5250*/  @!P1 BRA `(.L_x_119) ;  /* 0x00000000002c9947 */ /* 0x000fec0003800000 */
        /* <DEDUP_REMOVED lines=9> */
[----:B------:R-:W-:-:S04]  /*52f0*/  IMAD.WIDE.U32.X R2, R15, UR7, R2, P3 ;  /* 0x000000070f027c25 */ /* 0x000fc800098e0402 */
[----:B------:R-:W-:-:S07]  /*5300*/  IMAD.MOV.U32 R4, RZ, RZ, R2 ;  /* 0x000000ffff047224 */ /* 0x000fce00078e0002 */
.L_x_119:
[----:B------:R-:W-:Y:S01]  /*5310*/  ULDC UR4, c[0x0][0x648] ;  /* 0x0001920000047ab9 */ /* 0x000fe20000000800 */
[----:B------:R-:W-:Y:S01]  /*5320*/  LOP3.LUT R2, R19, UR15, RZ, 0xc0, !PT ;  /* 0x0000000f13027c12 */ /* 0x000fe2000f8ec0ff */
[----:B------:R-:W-:Y:S01]  /*5330*/  ULDC UR5, c[0x0][0x610] ;  /* 0x0001840000057ab9 */ /* 0x000fe20000000800 */
[----:B------:R-:W-:Y:S01]  /*5340*/  SHF.R.U64 R3, R4, UR4, R3 ;  /* 0x0000000404037c19 */ /* 0x000fe20008001203 */
[----:B------:R-:W-:Y:S01]  /*5350*/  ULDC UR4, c[0x0][0x638] ;  /* 0x00018e0000047ab9 */ /* 0x000fe20000000800 */
[----:B------:R-:W-:-:S03]  /*5360*/  LOP3.LUT R14, R14, UR14, RZ, 0xc0, !PT ;  /* 0x0000000e0e0e7c12 */ /* 0x000fc6000f8ec0ff */
[----:B------:R-:W-:Y:S02]  /*5370*/  IMAD.MOV R4, RZ, RZ, -R3 ;  /* 0x000000ffff047224 */ /* 0x000fe400078e0a03 */
[----:B------:R-:W-:Y:S02]  /*5380*/  IMAD R3, R3, UR16, R2 ;  /* 0x0000001003037c24 */ /* 0x000fe4000f8e0202 */
[----:B------:R-:W-:Y:S01]  /*5390*/  IMAD R13, R4, UR4, R13 ;  /* 0x00000004040d7c24 */ /* 0x000fe2000f8e020d */
[----:B------:R-:W-:Y:S01]  /*53a0*/  ULDC UR4, c[0x0][0x600] ;  /* 0x0001800000047ab9 */ /* 0x000fe20000000800 */
[----:B------:R-:W-:Y:S02]  /*53b0*/  IMAD R12, R3, UR5, R12 ;  /* 0x00000005030c7c24 */ /* 0x000fe4000f8e020c */
[----:B------:R-:W-:Y:S02]  /*53c0*/  IMAD R13, R13, UR4, R14 ;  /* 0x000000040d0d7c24 */ /* 0x000fe4000f8e020e */
[----:B------:R-:W-:-:S02]  /*53d0*/  IMAD.MOV.U32 R3, RZ, RZ, 0x1 ;  /* 0x00000001ff037424 */ /* 0x000fc400078e00ff */
[----:B------:R-:W-:Y:S01]  /*53e0*/  IMAD.MOV.U32 R2, RZ, RZ, R11 ;  /* 0x000000ffff027224 */ /* 0x000fe200078e000b */
[----:B------:R-:W-:Y:S02]  /*53f0*/  SEL R22, R13, R12, !P4 ;  /* 0x0000000c0d167207 */ /* 0x000fe40006000000 */
[----:B------:R-:W-:-:S07]  /*5400*/  SEL R19, R12, R13, !P4 ;  /* 0x0000000d0c137207 */ /* 0x000fce0006000000 */
.L_x_117:
[----:B------:R-:W-:Y:S05]  /*5410*/  BSYNC B1 ;  /* 0x0000000000017941 */ /* 0x000fea0003800000 */
.L_x_116:
[----:B------:R-:W-:-:S13]  /*5420*/  LOP3.LUT P1, RZ, R3, 0xff, RZ, 0xc0, !PT ;  /* 0x000000ff03ff7812 */ /* 0x000fda000782c0ff */
[----:B------:R-:W-:Y:S05]  /*5430*/  @P1 BRA `(.L_x_120) ;  /* 0xfffffff4001c1947 */ /* 0x000fea000383ffff */
[----:B------:R-:W-:Y:S05]  /*5440*/  BSYNC B0 ;  /* 0x0000000000007941 */ /* 0x000fea0003800000 */
.L_x_108:
[----:B------:R-:W-:-:S03]  /*5450*/  UMOV UR4, 0xffffffff ;  /* 0xffffffff00047882 */ /* 0x000fc60000000000 */
[----:B------:R-:W-:Y:S05]  /*5460*/  BRA.DIV UR4, `(.L_x_121) ;  /* 0x0000001204a07947 */ /* 0x000fea000b800000 */
[----:B------:R-:W-:-:S13]  /*5470*/  ELECT P6, URZ, PT ;  /* 0x00000000003f782f */ /* 0x000fda00038c0000 */
.L_x_161:
[----:B------:R-:W-:Y:S04]  /*5480*/  BSSY B0, `(.L_x_122) ;  /* 0x0000103000007945 */ /* 0x000fe80003800000 */
[----:B------:R-:W-:Y:S05]  /*5490*/  @!P6 BRA `(.L_x_123) ;  /* 0x000000100004e947 */ /* 0x000fea0003800000 */
[----:B------:R-:W-:-:S04]  /*54a0*/  LOP3.LUT R16, R16, 0x2, RZ, 0xfc, !PT ;  /* 0x0000000210107812 */ /* 0x000fc800078efcff */
[----:B------:R-:W-:-:S13]  /*54b0*/  ISETP.NE.AND P0, PT, R16, 0x3, PT ;  /* 0x000000031000780c */ /* 0x000fda0003f05270 */
[----:B------:R-:W-:Y:S05]  /*54c0*/  @!P0 BRA `(.L_x_124) ;  /* 0x0000000000048947 */ /* 0x000fea0003800000 */
[----:B------:R-:W-:Y:S01]  /*54d0*/  BPT.TRAP 0x1 ;  /* 0x000000040000795c */ /* 0x000fe20000300000 */
.L_x_124:
[----:B------:R-:W0:Y:S01]  /*54e0*/  S2R R3, SR_CgaCtaId ;  /* 0x0000000000037919 */ /* 0x000e220000008800 */
[----:B------:R-:W-:-:S04]  /*54f0*/  MOV R2, 0x400 ;  /* 0x0000040000027802 */ /* 0x000fc80000000f00 */
[----:B0-----:R-:W-:Y:S02]  /*5500*/  LEA R3, R3, R2, 0x18 ;  /* 0x0000000203037211 */ /* 0x001fe400078ec0ff */
[----:B------:R-:W-:-:S03]  /*5510*/  SHF.L.U32 R2, R0, 0x1f, RZ ;  /* 0x0000001f00027819 */ /* 0x000fc600000006ff */
[----:B------:R-:W-:-:S04]  /*5520*/  VIADD R3, R3, 0xe0 ;  /* 0x000000e003037836 */ /* 0x000fc80000000000 */
[C---:B------:R-:W-:Y:S02]  /*5530*/  IMAD R7, R6.reuse, 0x8, R3 ;  /* 0x0000000806077824 */ /* 0x040fe400078e0203 */
[----:B------:R-:W-:Y:S02]  /*5540*/  VIADD R6, R6, 0x1 ;  /* 0x0000000106067836 */ /* 0x000fe40000000000 */
[----:B------:R-:W0:Y:S03]  /*5550*/  SYNCS.PHASECHK.TRANS64.TRYWAIT P0, [R7+URZ], R2 ;  /* 0x00000002070075a7 */ /* 0x000e26000800017f */
[----:B------:R-:W-:-:S04]  /*5560*/  ISETP.NE.AND P1, PT, R6, 0x1c, PT ;  /* 0x0000001c0600780c */ /* 0x000fc80003f25270 */
[----:B------:R-:W-:Y:S02]  /*5570*/  SEL R5, RZ, 0x1, P1 ;  /* 0x00000001ff057807 */ /* 0x000fe40000800000 */
[----:B------:R-:W-:Y:S02]  /*5580*/  SEL R6, R6, RZ, P1 ;  /* 0x000000ff06067207 */ /* 0x000fe40000800000 */
[----:B------:R-:W-:-:S03]  /*5590*/  LOP3.LUT R5, R0, R5, RZ, 0x3c, !PT ;  /* 0x0000000500057212 */ /* 0x000fc600078e3cff */
[----:B------:R-:W-:Y:S01]  /*55a0*/  IMAD R9, R6, 0x8, R3 ;  /* 0x0000000806097824 */ /* 0x000fe200078e0203 */
[----:B------:R-:W-:Y:S01]  /*55b0*/  SHF.L.U32 R4, R5, 0x1f, RZ ;  /* 0x0000001f05047819 */ /* 0x000fe200000006ff */
[----:B0-----:R-:W-:Y:S06]  /*55c0*/  @!P0 BRA `(.L_x_125) ;  /* 0x0000001000688947 */ /* 0x001fec0003800000 */
.L_x_162:
[----:B------:R-:W1:Y:S01]  /*55d0*/  SYNCS.PHASECHK.TRANS64.TRYWAIT P0, [R9+URZ], R4 ;  /* 0x00000004090075a7 */ /* 0x000e62000800017f */
[----:B------:R-:W-:-:S05]  /*55e0*/  VIADD R0, R6, 0x1 ;  /* 0x0000000106007836 */ /* 0x000fca0000000000 */
[----:B------:R-:W-:-:S04]  /*55f0*/  ISETP.NE.AND P1, PT, R0, 0x1c, PT ;  /* 0x0000001c0000780c */ /* 0x000fc80003f25270 */
[----:B0-----:R-:W-:Y:S02]  /*5600*/  SEL R2, RZ, 0x1, P1 ;  /* 0x00000001ff027807 */ /* 0x001fe40000800000 */
[----:B------:R-:W-:Y:S02]  /*5610*/  SEL R0, R0, RZ, P1 ;  /* 0x000000ff00007207 */ /* 0x000fe40000800000 */
[----:B------:R-:W-:-:S03]  /*5620*/  LOP3.LUT R7, R5, R2, RZ, 0x3c, !PT ;  /* 0x0000000205077212 */ /* 0x000fc600078e3cff */
[----:B------:R-:W-:Y:S01]  /*5630*/  IMAD R6, R0, 0x8, R3 ;  /* 0x0000000800067824 */ /* 0x000fe200078e0203 */
[----:B------:R-:W-:Y:S01]  /*5640*/  SHF.L.U32 R5, R7, 0x1f, RZ ;  /* 0x0000001f07057819 */ /* 0x000fe200000006ff */
[----:B-1----:R-:W-:Y:S06]  /*5650*/  @!P0 BRA `(.L_x_126) ;  /* 0x0000001000588947 */ /* 0x002fec0003800000 */
.L_x_163:
[----:B------:R-:W1:Y:S01]  /*5660*/  SYNCS.PHASECHK.TRANS64.TRYWAIT P0, [R6+URZ], R5 ;  /* 0x00000005060075a7 */ /* 0x000e62000800017f */
[----:B------:R-:W-:-:S05]  /*5670*/  VIADD R0, R0, 0x1 ;  /* 0x0000000100007836 */ /* 0x000fca0000000000 */
[----:B------:R-:W-:-:S04]  /*5680*/  ISETP.NE.AND P1, PT, R0, 0x1c, PT ;  /* 0x0000001c0000780c */ /* 0x000fc80003f25270 */
[----:B------:R-:W-:Y:S02]  /*5690*/  SEL R2, RZ, 0x1, P1 ;  /* 0x00000001ff027807 */ /* 0x000fe40000800000 */
[----:B------:R-:W-:Y:S02]  /*56a0*/  SEL R0, R0, RZ, P1 ;  /* 0x000000ff00007207 */ /* 0x000fe40000800000 */
[----:B------:R-:W-:-:S03]  /*56b0*/  LOP3.LUT R7, R7, R2, RZ, 0x3c, !PT ;  /* 0x0000000207077212 */ /* 0x000fc600078e3cff */
[----:B0-----:R-:W-:Y:S01]  /*56c0*/  IMAD R9, R0, 0x8, R3 ;  /* 0x0000000800097824 */ /* 0x001fe200078e0203 */
[----:B------:R-:W-:Y:S01]  /*56d0*/  SHF.L.U32 R4, R7, 0x1f, RZ ;  /* 0x0000001f07047819 */ /* 0x000fe200000006ff */
[----:B-1----:R-:W-:Y:S06]  /*56e0*/  @!P0 BRA `(.L_x_127) ;  /* 0x0000001000488947 */ /* 0x002fec0003800000 */
.L_x_164:
        /* <DEDUP_REMOVED lines=9> */
.L_x_165:
        /* <DEDUP_REMOVED lines=9> */
.L_x_166:
        /* <DEDUP_REMOVED lines=9> */
.L_x_167:
        /* <DEDUP_REMOVED lines=9> */
.L_x_168:
        /* <DEDUP_REMOVED lines=9> */
.L_x_169:
        /* <DEDUP_REMOVED lines=9> */
.L_x_170:
        /* <DEDUP_REMOVED lines=9> */
.L_x_171:
        /* <DEDUP_REMOVED lines=9> */
.L_x_172:
        /* <DEDUP_REMOVED lines=9> */
.L_x_173:
        /* <DEDUP_REMOVED lines=9> */
.L_x_174:
        /* <DEDUP_REMOVED lines=9> */
.L_x_175:
        /* <DEDUP_REMOVED lines=9> */
.L_x_176:
        /* <DEDUP_REMOVED lines=9> */
.L_x_177:
        /* <DEDUP_REMOVED lines=9> */
.L_x_178:
        /* <DEDUP_REMOVED lines=9> */
.L_x_179:
        /* <DEDUP_REMOVED lines=9> */
.L_x_180:
        /* <DEDUP_REMOVED lines=9> */
.L_x_181:
        /* <DEDUP_REMOVED lines=9> */
.L_x_182:
        /* <DEDUP_REMOVED lines=9> */
.L_x_183:
        /* <DEDUP_REMOVED lines=9> */
.L_x_184:
        /* <DEDUP_REMOVED lines=9> */
.L_x_185:
        /* <DEDUP_REMOVED lines=9> */
.L_x_186:
        /* <DEDUP_REMOVED lines=9> */
.L_x_187:
[----:B------:R-:W1:Y:S01]  /*63e0*/  SYNCS.PHASECHK.TRANS64.TRYWAIT P0, [R6+URZ], R5 ;  /* 0x00000005060075a7 */ /* 0x000e62000800017f */
[----:B------:R-:W-:-:S05]  /*63f0*/  VIADD R0, R0, 0x1 ;  /* 0x0000000100007836 */ /* 0x000fca0000000000 */
[----:B------:R-:W-:-:S04]  /*6400*/  ISETP.NE.AND P1, PT, R0, 0x1c, PT ;  /* 0x0000001c0000780c */ /* 0x000fc80003f25270 */
[----:B------:R-:W-:Y:S02]  /*6410*/  SEL R2, RZ, 0x1, P1 ;  /* 0x00000001ff027807 */ /* 0x000fe40000800000 */
[----:B------:R-:W-:Y:S02]  /*6420*/  SEL R0, R0, RZ, P1 ;  /* 0x000000ff00007207 */ /* 0x000fe40000800000 */
[----:B------:R-:W-:Y:S01]  /*6430*/  LOP3.LUT R2, R7, R2, RZ, 0x3c, !PT ;  /* 0x0000000207027212 */ /* 0x000fe200078e3cff */
[----:B-1----:R-:W-:Y:S06]  /*6440*/  @!P0 BRA `(.L_x_151) ;  /* 0x0000000800d08947 */ /* 0x002fec0003800000 */
.L_x_188:
[----:B------:R-:W-:Y:S01]  /*6450*/  IMAD R3, R0, 0x8, R3 ;  /* 0x0000000800037824 */ /* 0x000fe200078e0203 */
[----:B------:R-:W-:-:S07]  /*6460*/  SHF.L.U32 R0, R2, 0x1f, RZ ;  /* 0x0000001f02007819 */ /* 0x000fce00000006ff */
.L_x_152:
[----:B--2---:R2:W4:Y:S02]  /*6470*/  SYNCS.PHASECHK.TRANS64.TRYWAIT P0, [R3+URZ], R0 ;  /* 0x00000000030075a7 */ /* 0x004524000800017f */
[----:B----4-:R-:W-:Y:S05]  /*6480*/  @!P0 NANOSLEEP.SYNCS 0x989680 ;  /* 0x009896800000895d */ /* 0x010fea0003900000 */
[----:B------:R-:W4:Y:S02]  /*6490*/  @!P0 SYNCS.PHASECHK.TRANS64 P0, [R3+URZ], R0 ;  /* 0x00000000030085a7 */ /* 0x000f24000800007f */
[----:B----4-:R-:W-:Y:S05]  /*64a0*/  @!P0 BRA `(.L_x_152) ;  /* 0xfffffffc00f08947 */ /* 0x010fea000383ffff */
.L_x_123:
[----:B------:R-:W-:Y:S05]  /*64b0*/  BSYNC B0 ;  /* 0x0000000000007941 */ /* 0x000fea0003800000 */
.L_x_122:
[----:B------:R-:W-:Y:S05]  /*64c0*/  EXIT ;  /* 0x000000000000794d */ /* 0x000fea0003800000 */
.L_x_20:
[----:B-1----:R1:W2:Y:S02]  /*64d0*/  SYNCS.PHASECHK.TRANS64.TRYWAIT P0, [R64+URZ], R3 ;  /* 0x00000003400075a7 */ /* 0x0022a4000800017f */
[----:B--2---:R-:W-:Y:S05]  /*64e0*/  @!P0 NANOSLEEP.SYNCS 0x989680 ;  /* 0x009896800000895d */ /* 0x004fea0003900000 */
[----:B------:R-:W2:Y:S02]  /*64f0*/  @!P0 SYNCS.PHASECHK.TRANS64 P0, [R64+URZ], R3 ;  /* 0x00000003400085a7 */ /* 0x000ea4000800007f */
[----:B--2---:R-:W-:Y:S05]  /*6500*/  @!P0 BRA `(.L_x_20) ;  /* 0xfffffffc00f08947 */ /* 0x004fea000383ffff */
[----:B------:R-:W-:Y:S05]  /*6510*/  BRA `(.L_x_153) ;  /* 0xffffffb4003c7947 */ /* 0x000fea000383ffff */
.L_x_25:
[----:B--2---:R2:W3:Y:S02]  /*6520*/  SYNCS.PHASECHK.TRANS64.TRYWAIT P1, [R3+URZ], R0 ;  /* 0x00000000030075a7 */ /* 0x0044e4000802017f */
[----:B---3--:R-:W-:Y:S05]  /*6530*/  @!P1 NANOSLEEP.SYNCS 0x989680 ;  /* 0x009896800000995d */ /* 0x008fea0003900000 */
[----:B------:R-:W3:Y:S02]  /*6540*/  @!P1 SYNCS.PHASECHK.TRANS64 P1, [R3+URZ], R0 ;  /* 0x00000000030095a7 */ /* 0x000ee4000802007f */
[----:B---3--:R-:W-:Y:S05]  /*6550*/  @!P1 BRA `(.L_x_25) ;  /* 0xfffffffc00f09947 */ /* 0x008fea000383ffff */
[----:B------:R-:W-:Y:S05]  /*6560*/  BRA `(.L_x_24) ;  /* 0xffffffb400a47947 */ /* 0x000fea000383ffff */
.L_x_30:
[----:B--2---:R-:W-:-:S04]  /*6570*/  IMAD.U32 R5, RZ, RZ, UR4 ;  /* 0x00000004ff057e24 */ /* 0x004fc8000f8e00ff */
[----:B------:R2:W3:Y:S03]  /*6580*/  SYNCS.PHASECHK.TRANS64.TRYWAIT P1, [R5+URZ], R4 ;  /* 0x00000004050075a7 */ /* 0x0004e6000802017f */
[----:B---3--:R-:W-:Y:S05]  /*6590*/  @!P1 NANOSLEEP.SYNCS 0x989680 ;  /* 0x009896800000995d */ /* 0x008fea0003900000 */
[----:B------:R-:W3:Y:S02]  /*65a0*/  @!P1 SYNCS.PHASECHK.TRANS64 P1, [R5+URZ], R4 ;  /* 0x00000004050095a7 */ /* 0x000ee4000802007f */
[----:B---3--:R-:W-:Y:S05]  /*65b0*/  @!P1 BRA `(.L_x_30) ;  /* 0xfffffffc00ec9947 */ /* 0x008fea000383ffff */
[----:B------:R-:W-:Y:S05]  /*65c0*/  BRA `(.L_x_29) ;  /* 0xffffffb8001c7947 */ /* 0x000fea000383ffff */
.L_x_36:
[----:B-1----:R1:W2:Y:S02]  /*65d0*/  SYNCS.PHASECHK.TRANS64.TRYWAIT P0, [R64+URZ+0x10], R3 ;  /* 0x00001003400075a7 */ /* 0x0022a4000800017f */
[----:B--2---:R-:W-:Y:S05]  /*65e0*/  @!P0 NANOSLEEP.SYNCS 0x989680 ;  /* 0x009896800000895d */ /* 0x004fea0003900000 */
[----:B------:R-:W2:Y:S02]  /*65f0*/  @!P0 SYNCS.PHASECHK.TRANS64 P0, [R64+URZ+0x10], R3 ;  /* 0x00001003400085a7 */ /* 0x000ea4000800007f */
[----:B--2---:R-:W-:Y:S05]  /*6600*/  @!P0 BRA `(.L_x_36) ;  /* 0xfffffffc00f08947 */ /* 0x004fea000383ffff */
[----:B------:R-:W-:Y:S05]  /*6610*/  BRA `(.L_x_154) ;  /* 0xffffffbc00287947 */ /* 0x000fea000383ffff */
.L_x_109:
[----:B------:R-:W-:Y:S01]  /*6620*/  BSSY B1, `(.L_x_155) ;  /* 0x0000006000017945 */ /* 0x000fe20003800000 */
[----:B------:R-:W-:-:S07]  /*6630*/  IMAD.MOV.U32 R15, RZ, RZ, -0x1 ;  /* 0xffffffffff0f7424 */ /* 0x000fce00078e00ff */
[----:B---3-5:R-:W-:Y:S05]  /*6640*/  WARPSYNC.COLLECTIVE R15, `(.L_x_156) ;  /* 0x000000000f0c7348 */ /* 0x028fea0003c00000 */
[----:B------:R-:W-:Y:S02]  /*6650*/  ELECT P6, UR62, PT ;  /* 0x00000000003e782f */ /* 0x000fe400038c0000 */
[----:B------:R-:W-:Y:S01]  /*6660*/  MOV R14, UR62 ;  /* 0x0000003e000e7c02 */ /* 0x000fe20008000f00 */
[----:B---3-5:R-:W-:Y:S10]  /*6670*/  ENDCOLLECTIVE ;  /* 0x000000000000791b */ /* 0x028ff40003800000 */
.L_x_156:
[----:B------:R-:W-:Y:S05]  /*6680*/  BSYNC B1 ;  /* 0x0000000000017941 */ /* 0x000fea0003800000 */
.L_x_155:
[----:B------:R-:W-:Y:S05]  /*6690*/  BRA `(.L_x_157) ;  /* 0xffffffe000907947 */ /* 0x000fea000383ffff */
.L_x_112:
[----:B0-----:R0:W1:Y:S02]  /*66a0*/  SYNCS.PHASECHK.TRANS64.TRYWAIT P1, [R12+URZ+0xe0], R5 ;  /* 0x0000e0050c0075a7 */ /* 0x001064000802017f */
[----:B-1----:R-:W-:Y:S05]  /*66b0*/  @!P1 NANOSLEEP.SYNCS 0x989680 ;  /* 0x009896800000995d */ /* 0x002fea0003900000 */
[----:B------:R-:W1:Y:S02]  /*66c0*/  @!P1 SYNCS.PHASECHK.TRANS64 P1, [R12+URZ+0xe0], R5 ;  /* 0x0000e0050c0095a7 */ /* 0x000e64000802007f */
[----:B-1----:R-:W-:Y:S05]  /*66d0*/  @!P1 BRA `(.L_x_112) ;  /* 0xfffffffc00f09947 */ /* 0x002fea000383ffff */
[----:B------:R-:W-:Y:S05]  /*66e0*/  BRA `(.L_x_158) ;  /* 0xffffffe000cc7947 */ /* 0x000fea000383ffff */
.L_x_121:
[----:B------:R-:W-:Y:S01]  /*66f0*/  BSSY B0, `(.L_x_159) ;  /* 0x0000006000007945 */ /* 0x000fe20003800000 */
[----:B------:R-:W-:-:S07]  /*6700*/  IMAD.MOV.U32 R15, RZ, RZ, -0x1 ;  /* 0xffffffffff0f7424 */ /* 0x000fce00078e00ff */
[----:B---3-5:R-:W-:Y:S05]  /*6710*/  WARPSYNC.COLLECTIVE R15, `(.L_x_160) ;  /* 0x000000000f0c7348 */ /* 0x028fea0003c00000 */
[----:B------:R-:W-:Y:S02]  /*6720*/  ELECT P6, UR62, PT ;  /* 0x00000000003e782f */ /* 0x000fe400038c0000 */
[----:B------:R-:W-:Y:S01]  /*6730*/  MOV R14, UR62 ;  /* 0x0000003e000e7c02 */ /* 0x000fe20008000f00 */
[----:B---3-5:R-:W-:Y:S10]  /*6740*/  ENDCOLLECTIVE ;  /* 0x000000000000791b */ /* 0x028ff40003800000 */
.L_x_160:
[----:B------:R-:W-:Y:S05]  /*6750*/  BSYNC B0 ;  /* 0x0000000000007941 */ /* 0x000fea0003800000 */
.L_x_159:
[----:B------:R-:W-:Y:S05]  /*6760*/  BRA `(.L_x_161) ;  /* 0xffffffec00447947 */ /* 0x000fea000383ffff */
.L_x_125:
[----:B0-----:R0:W1:Y:S02]  /*6770*/  SYNCS.PHASECHK.TRANS64.TRYWAIT P0, [R7+URZ], R2 ;  /* 0x00000002070075a7 */ /* 0x001064000800017f */
[----:B-1----:R-:W-:Y:S05]  /*6780*/  @!P0 NANOSLEEP.SYNCS 0x989680 ;  /* 0x009896800000895d */ /* 0x002fea0003900000 */
[----:B------:R-:W1:Y:S02]  /*6790*/  @!P0 SYNCS.PHASECHK.TRANS64 P0, [R7+URZ], R2 ;  /* 0x00000002070085a7 */ /* 0x000e64000800007f */
[----:B-1----:R-:W-:Y:S05]  /*67a0*/  @!P0 BRA `(.L_x_125) ;  /* 0xfffffffc00f08947 */ /* 0x002fea000383ffff */
[----:B------:R-:W-:Y:S05]  /*67b0*/  BRA `(.L_x_162) ;  /* 0xffffffec00847947 */ /* 0x000fea000383ffff */
.L_x_126:
[----:B0-----:R0:W1:Y:S02]  /*67c0*/  SYNCS.PHASECHK.TRANS64.TRYWAIT P0, [R9+URZ], R4 ;  /* 0x00000004090075a7 */ /* 0x001064000800017f */
[----:B-1----:R-:W-:Y:S05]  /*67d0*/  @!P0 NANOSLEEP.SYNCS 0x989680 ;  /* 0x009896800000895d */ /* 0x002fea0003900000 */
[----:B------:R-:W1:Y:S02]  /*67e0*/  @!P0 SYNCS.PHASECHK.TRANS64 P0, [R9+URZ], R4 ;  /* 0x00000004090085a7 */ /* 0x000e64000800007f */
[----:B-1----:R-:W-:Y:S05]  /*67f0*/  @!P0 BRA `(.L_x_126) ;  /* 0xfffffffc00f08947 */ /* 0x002fea000383ffff */
[----:B------:R-:W-:Y:S05]  /*6800*/  BRA `(.L_x_163) ;  /* 0xffffffec00947947 */ /* 0x000fea000383ffff */
.L_x_127:
[----:B0-----:R0:W1:Y:S02]  /*6810*/  SYNCS.PHASECHK.TRANS64.TRYWAIT P0, [R6+URZ], R5 ;  /* 0x00000005060075a7 */ /* 0x001064000800017f */
[----:B-1----:R-:W-:Y:S05]  /*6820*/  @!P0 NANOSLEEP.SYNCS 0x989680 ;  /* 0x009896800000895d */ /* 0x002fea0003900000 */
[----:B------:R-:W1:Y:S02]  /*6830*/  @!P0 SYNCS.PHASECHK.TRANS64 P0, [R6+URZ], R5 ;  /* 0x00000005060085a7 */ /* 0x000e64000800007f */
[----:B-1----:R-:W-:Y:S05]  /*6840*/  @!P0 BRA `(.L_x_127) ;  /* 0xfffffffc00f08947 */ /* 0x002fea000383ffff */
[----:B------:R-:W-:Y:S05]  /*6850*/  BRA `(.L_x_164) ;  /* 0xffffffec00a47947 */ /* 0x000fea000383ffff */
.L_x_128:
[----:B0-----:R0:W1:Y:S02]  /*6860*/  SYNCS.PHASECHK.TRANS64.TRYWAIT P0, [R9+URZ], R4 ;  /* 0x00000004090075a7 */ /* 0x001064000800017f */
[----:B-1----:R-:W-:Y:S05]  /*6870*/  @!P0 NANOSLEEP.SYNCS 0x989680 ;  /* 0x009896800000895d */ /* 0x002fea0003900000 */
[----:B------:R-:W1:Y:S02]  /*6880*/  @!P0 SYNCS.PHASECHK.TRANS64 P0, [R9+URZ], R4 ;  /* 0x00000004090085a7 */ /* 0x000e64000800007f */
[----:B-1----:R-:W-:Y:S05]  /*6890*/  @!P0 BRA `(.L_x_128) ;  /* 0xfffffffc00f08947 */ /* 0x002fea000383ffff */
[----:B------:R-:W-:Y:S05]  /*68a0*/  BRA `(.L_x_165) ;  /* 0xffffffec00b47947 */ /* 0x000fea000383ffff */
.L_x_129:
[----:B0-----:R0:W1:Y:S02]  /*68b0*/  SYNCS.PHASECHK.TRANS64.TRYWAIT P0, [R6+URZ], R5 ;  /* 0x00000005060075a7 */ /* 0x001064000800017f */
[----:B-1----:R-:W-:Y:S05]  /*68c0*/  @!P0 NANOSLEEP.SYNCS 0x989680 ;  /* 0x009896800000895d */ /* 0x002fea0003900000 */
[----:B------:R-:W1:Y:S02]  /*68d0*/  @!P0 SYNCS.PHASECHK.TRANS64 P0, [R6+URZ], R5 ;  /* 0x00000005060085a7 */ /* 0x000e64000800007f */
[----:B-1----:R-:W-:Y:S05]  /*68e0*/  @!P0 BRA `(.L_x_129) ;  /* 0xfffffffc00f08947 */ /* 0x002fea000383ffff */
[----:B------:R-:W-:Y:S05]  /*68f0*/  BRA `(.L_x_166) ;  /* 0xffffffec00c47947 */ /* 0x000fea000383ffff */
.L_x_130:
[----:B0-----:R0:W1:Y:S02]  /*6900*/  SYNCS.PHASECHK.TRANS64.TRYWAIT P0, [R9+URZ], R4 ;  /* 0x00000004090075a7 */ /* 0x001064000800017f */
[----:B-1----:R-:W-:Y:S05]  /*6910*/  @!P0 NANOSLEEP.SYNCS 0x989680 ;  /* 0x009896800000895d */ /* 0x002fea0003900000 */
[----:B------:R-:W1:Y:S02]  /*6920*/  @!P0 SYNCS.PHASECHK.TRANS64 P0, [R9+URZ], R4 ;  /* 0x00000004090085a7 */ /* 0x000e64000800007f */
[----:B-1----:R-:W-:Y:S05]  /*6930*/  @!P0 BRA `(.L_x_130) ;  /* 0xfffffffc00f08947 */ /* 0x002fea000383ffff */
[----:B------:R-:W-:Y:S05]  /*6940*/  BRA `(.L_x_167) ;  /* 0xffffffec00d47947 */ /* 0x000fea000383ffff */
.L_x_131:
[----:B0-----:R0:W1:Y:S02]  /*6950*/  SYNCS.PHASECHK.TRANS64.TRYWAIT P0, [R6+URZ], R5 ;  /* 0x00000005060075a7 */ /* 0x001064000800017f */
[----:B-1----:R-:W-:Y:S05]  /*6960*/  @!P0 NANOSLEEP.SYNCS 0x989680 ;  /* 0x009896800000895d */ /* 0x002fea0003900000 */
[----:B------:R-:W1:Y:S02]  /*6970*/  @!P0 SYNCS.PHASECHK.TRANS64 P0, [R6+URZ], R5 ;  /* 0x00000005060085a7 */ /* 0x000e64000800007f */
[----:B-1----:R-:W-:Y:S05]  /*6980*/  @!P0 BRA `(.L_x_131) ;  /* 0xfffffffc00f08947 */ /* 0x002fea000383ffff */
[----:B------:R-:W-:Y:S05]  /*6990*/  BRA `(.L_x_168) ;  /* 0xffffffec00e47947 */ /* 0x000fea000383ffff */
.L_x_132:
[----:B0-----:R0:W1:Y:S02]  /*69a0*/  SYNCS.PHASECHK.TRANS64.TRYWAIT P0, [R9+URZ], R4 ;  /* 0x00000004090075a7 */ /* 0x001064000800017f */
[----:B-1----:R-:W-:Y:S05]  /*69b0*/  @!P0 NANOSLEEP.SYNCS 0x989680 ;  /* 0x009896800000895d */ /* 0x002fea0003900000 */
[----:B------:R-:W1:Y:S02]  /*69c0*/  @!P0 SYNCS.PHASECHK.TRANS64 P0, [R9+URZ], R4 ;  /* 0x00000004090085a7 */ /* 0x000e64000800007f */
[----:B-1----:R-:W-:Y:S05]  /*69d0*/  @!P0 BRA `(.L_x_132) ;  /* 0xfffffffc00f08947 */ /* 0x002fea000383ffff */
[----:B------:R-:W-:Y:S05]  /*69e0*/  BRA `(.L_x_169) ;  /* 0xffffffec00f47947 */ /* 0x000fea000383ffff */
.L_x_133:
[----:B0-----:R0:W1:Y:S02]  /*69f0*/  SYNCS.PHASECHK.TRANS64.TRYWAIT P0, [R6+URZ], R5 ;  /* 0x00000005060075a7 */ /* 0x001064000800017f */
[----:B-1----:R-:W-:Y:S05]  /*6a00*/  @!P0 NANOSLEEP.SYNCS 0x989680 ;  /* 0x009896800000895d */ /* 0x002fea0003900000 */
[----:B------:R-:W1:Y:S02]  /*6a10*/  @!P0 SYNCS.PHASECHK.TRANS64 P0, [R6+URZ], R5 ;  /* 0x00000005060085a7 */ /* 0x000e64000800007f */
[----:B-1----:R-:W-:Y:S05]  /*6a20*/  @!P0 BRA `(.L_x_133) ;  /* 0xfffffffc00f08947 */ /* 0x002fea000383ffff */
[----:B------:R-:W-:Y:S05]  /*6a30*/  BRA `(.L_x_170) ;  /* 0xfffffff000047947 */ /* 0x000fea000383ffff */
.L_x_134:
[----:B0-----:R0:W1:Y:S02]  /*6a40*/  SYNCS.PHASECHK.TRANS64.TRYWAIT P0, [R9+URZ], R4 ;  /* 0x00000004090075a7 */ /* 0x001064000800017f */
[----:B-1----:R-:W-:Y:S05]  /*6a50*/  @!P0 NANOSLEEP.SYNCS 0x989680 ;  /* 0x009896800000895d */ /* 0x002fea0003900000 */
[----:B------:R-:W1:Y:S02]  /*6a60*/  @!P0 SYNCS.PHASECHK.TRANS64 P0, [R9+URZ], R4 ;  /* 0x00000004090085a7 */ /* 0x000e64000800007f */
[----:B-1----:R-:W-:Y:S05]  /*6a70*/  @!P0 BRA `(.L_x_134) ;  /* 0xfffffffc00f08947 */ /* 0x002fea000383ffff */
[----:B------:R-:W-:Y:S05]  /*6a80*/  BRA `(.L_x_171) ;  /* 0xfffffff000147947 */ /* 0x000fea000383ffff */
.L_x_135:
[----:B0-----:R0:W1:Y:S02]  /*6a90*/  SYNCS.PHASECHK.TRANS64.TRYWAIT P0, [R6+URZ], R5 ;  /* 0x00000005060075a7 */ /* 0x001064000800017f */
[----:B-1----:R-:W-:Y:S05]  /*6aa0*/  @!P0 NANOSLEEP.SYNCS 0x989680 ;  /* 0x009896800000895d */ /* 0x002fea0003900000 */
[----:B------:R-:W1:Y:S02]  /*6ab0*/  @!P0 SYNCS.PHASECHK.TRANS64 P0, [R6+URZ], R5 ;  /* 0x00000005060085a7 */ /* 0x000e64000800007f */
[----:B-1----:R-:W-:Y:S05]  /*6ac0*/  @!P0 BRA `(.L_x_135) ;  /* 0xfffffffc00f08947 */ /* 0x002fea000383ffff */
[----:B------:R-:W-:Y:S05]  /*6ad0*/  BRA `(.L_x_172) ;  /* 0xfffffff000247947 */ /* 0x000fea000383ffff */
.L_x_136:
[----:B0-----:R0:W1:Y:S02]  /*6ae0*/  SYNCS.PHASECHK.TRANS64.TRYWAIT P0, [R9+URZ], R4 ;  /* 0x00000004090075a7 */ /* 0x001064000800017f */
[----:B-1----:R-:W-:Y:S05]  /*6af0*/  @!P0 NANOSLEEP.SYNCS 0x989680 ;  /* 0x009896800000895d */ /* 0x002fea0003900000 */
[----:B------:R-:W1:Y:S02]  /*6b00*/  @!P0 SYNCS.PHASECHK.TRANS64 P0, [R9+URZ], R4 ;  /* 0x00000004090085a7 */ /* 0x000e64000800007f */
[----:B-1----:R-:W-:Y:S05]  /*6b10*/  @!P0 BRA `(.L_x_136) ;  /* 0xfffffffc00f08947 */ /* 0x002fea000383ffff */
[----:B------:R-:W-:Y:S05]  /*6b20*/  BRA `(.L_x_173) ;  /* 0xfffffff000347947 */ /* 0x000fea000383ffff */
.L_x_137:
[----:B0-----:R0:W1:Y:S02]  /*6b30*/  SYNCS.PHASECHK.TRANS64.TRYWAIT P0, [R6+URZ], R5 ;  /* 0x00000005060075a7 */ /* 0x001064000800017f */
[----:B-1----:R-:W-:Y:S05]  /*6b40*/  @!P0 NANOSLEEP.SYNCS 0x989680 ;  /* 0x009896800000895d */ /* 0x002fea0003900000 */
[----:B------:R-:W1:Y:S02]  /*6b50*/  @!P0 SYNCS.PHASECHK.TRANS64 P0, [R6+URZ], R5 ;  /* 0x00000005060085a7 */ /* 0x000e64000800007f */
[----:B-1----:R-:W-:Y:S05]  /*6b60*/  @!P0 BRA `(.L_x_137) ;  /* 0xfffffffc00f08947 */ /* 0x002fea000383ffff */
[----:B------:R-:W-:Y:S05]  /*6b70*/  BRA `(.L_x_174) ;  /* 0xfffffff000447947 */ /* 0x000fea000383ffff */
.L_x_138:
[----:B0-----:R0:W1:Y:S02]  /*6b80*/  SYNCS.PHASECHK.TRANS64.TRYWAIT P0, [R9+URZ], R4 ;  /* 0x00000004090075a7 */ /* 0x001064000800017f */
[----:B-1----:R-:W-:Y:S05]  /*6b90*/  @!P0 NANOSLEEP.SYNCS 0x989680 ;  /* 0x009896800000895d */ /* 0x002fea0003900000 */
[----:B------:R-:W1:Y:S02]  /*6ba0*/  @!P0 SYNCS.PHASECHK.TRANS64 P0, [R9+URZ], R4 ;  /* 0x00000004090085a7 */ /* 0x000e64000800007f */
[----:B-1----:R-:W-:Y:S05]  /*6bb0*/  @!P0 BRA `(.L_x_138) ;  /* 0xfffffffc00f08947 */ /* 0x002fea000383ffff */
[----:B------:R-:W-:Y:S05]  /*6bc0*/  BRA `(.L_x_175) ;  /* 0xfffffff000547947 */ /* 0x000fea000383ffff */
.L_x_139:
[----:B0-----:R0:W1:Y:S02]  /*6bd0*/  SYNCS.PHASECHK.TRANS64.TRYWAIT P0, [R6+URZ], R5 ;  /* 0x00000005060075a7 */ /* 0x001064000800017f */
[----:B-1----:R-:W-:Y:S05]  /*6be0*/  @!P0 NANOSLEEP.SYNCS 0x989680 ;  /* 0x009896800000895d */ /* 0x002fea0003900000 */
[----:B------:R-:W1:Y:S02]  /*6bf0*/  @!P0 SYNCS.PHASECHK.TRANS64 P0, [R6+URZ], R5 ;  /* 0x00000005060085a7 */ /* 0x000e64000800007f */
[----:B-1----:R-:W-:Y:S05]  /*6c00*/  @!P0 BRA `(.L_x_139) ;  /* 0xfffffffc00f08947 */ /* 0x002fea000383ffff */
[----:B------:R-:W-:Y:S05]  /*6c10*/  BRA `(.L_x_176) ;  /* 0xfffffff000647947 */ /* 0x000fea000383ffff */
.L_x_140:
[----:B0-----:R0:W1:Y:S02]  /*6c20*/  SYNCS.PHASECHK.TRANS64.TRYWAIT P0, [R9+URZ], R4 ;  /* 0x00000004090075a7 */ /* 0x001064000800017f */
[----:B-1----:R-:W-:Y:S05]  /*6c30*/  @!P0 NANOSLEEP.SYNCS 0x989680 ;  /* 0x009896800000895d */ /* 0x002fea0003900000 */
[----:B------:R-:W1:Y:S02]  /*6c40*/  @!P0 SYNCS.PHASECHK.TRANS64 P0, [R9+URZ], R4 ;  /* 0x00000004090085a7 */ /* 0x000e64000800007f */
[----:B-1----:R-:W-:Y:S05]  /*6c50*/  @!P0 BRA `(.L_x_140) ;  /* 0xfffffffc00f08947 */ /* 0x002fea000383ffff */
[----:B------:R-:W-:Y:S05]  /*6c60*/  BRA `(.L_x_177) ;  /* 0xfffffff000747947 */ /* 0x000fea000383ffff */
.L_x_141:
[----:B0-----:R0:W1:Y:S02]  /*6c70*/  SYNCS.PHASECHK.TRANS64.TRYWAIT P0, [R6+URZ], R5 ;  /* 0x00000005060075a7 */ /* 0x001064000800017f */
[----:B-1----:R-:W-:Y:S05]  /*6c80*/  @!P0 NANOSLEEP.SYNCS 0x989680 ;  /* 0x009896800000895d */ /* 0x002fea0003900000 */
[----:B------:R-:W1:Y:S02]  /*6c90*/  @!P0 SYNCS.PHASECHK.TRANS64 P0, [R6+URZ], R5 ;  /* 0x00000005060085a7 */ /* 0x000e64000800007f */
[----:B-1----:R-:W-:Y:S05]  /*6ca0*/  @!P0 BRA `(.L_x_141) ;  /* 0xfffffffc00f08947 */ /* 0x002fea000383ffff */
[----:B------:R-:W-:Y:S05]  /*6cb0*/  BRA `(.L_x_178) ;  /* 0xfffffff000847947 */ /* 0x000fea000383ffff */
.L_x_142:
[----:B0-----:R0:W1:Y:S02]  /*6cc0*/  SYNCS.PHASECHK.TRANS64.TRYWAIT P0, [R9+URZ], R4 ;  /* 0x00000004090075a7 */ /* 0x001064000800017f */
[----:B-1----:R-:W-:Y:S05]  /*6cd0*/  @!P0 NANOSLEEP.SYNCS 0x989680 ;  /* 0x009896800000895d */ /* 0x002fea0003900000 */
[----:B------:R-:W1:Y:S02]  /*6ce0*/  @!P0 SYNCS.PHASECHK.TRANS64 P0, [R9+URZ], R4 ;  /* 0x00000004090085a7 */ /* 0x000e64000800007f */
[----:B-1----:R-:W-:Y:S05]  /*6cf0*/  @!P0 BRA `(.L_x_142) ;  /* 0xfffffffc00f08947 */ /* 0x002fea000383ffff */
[----:B------:R-:W-:Y:S05]  /*6d00*/  BRA `(.L_x_179) ;  /* 0xfffffff000947947 */ /* 0x000fea000383ffff */
.L_x_143:
[----:B0-----:R0:W1:Y:S02]  /*6d10*/  SYNCS.PHASECHK.TRANS64.TRYWAIT P0, [R6+URZ], R5 ;  /* 0x00000005060075a7 */ /* 0x001064000800017f */
[----:B-1----:R-:W-:Y:S05]  /*6d20*/  @!P0 NANOSLEEP.SYNCS 0x989680 ;  /* 0x009896800000895d */ /* 0x002fea0003900000 */
[----:B------:R-:W1:Y:S02]  /*6d30*/  @!P0 SYNCS.PHASECHK.TRANS64 P0, [R6+URZ], R5 ;  /* 0x00000005060085a7 */ /* 0x000e64000800007f */
[----:B-1----:R-:W-:Y:S05]  /*6d40*/  @!P0 BRA `(.L_x_143) ;  /* 0xfffffffc00f08947 */ /* 0x002fea000383ffff */
[----:B------:R-:W-:Y:S05]  /*6d50*/  BRA `(.L_x_180) ;  /* 0xfffffff000a47947 */ /* 0x000fea000383ffff */
.L_x_144:
[----:B0-----:R0:W1:Y:S02]  /*6d60*/  SYNCS.PHASECHK.TRANS64.TRYWAIT P0, [R9+URZ], R4 ;  /* 0x00000004090075a7 */ /* 0x001064000800017f */
[----:B-1----:R-:W-:Y:S05]  /*6d70*/  @!P0 NANOSLEEP.SYNCS 0x989680 ;  /* 0x009896800000895d */ /* 0x002fea0003900000 */
[----:B------:R-:W1:Y:S02]  /*6d80*/  @!P0 SYNCS.PHASECHK.TRANS64 P0, [R9+URZ], R4 ;  /* 0x00000004090085a7 */ /* 0x000e64000800007f */
[----:B-1----:R-:W-:Y:S05]  /*6d90*/  @!P0 BRA `(.L_x_144) ;  /* 0xfffffffc00f08947 */ /* 0x002fea000383ffff */
[----:B------:R-:W-:Y:S05]  /*6da0*/  BRA `(.L_x_181) ;  /* 0xfffffff000b47947 */ /* 0x000fea000383ffff */
.L_x_145:
[----:B0-----:R0:W1:Y:S02]  /*6db0*/  SYNCS.PHASECHK.TRANS64.TRYWAIT P0, [R6+URZ], R5 ;  /* 0x00000005060075a7 */ /* 0x001064000800017f */
[----:B-1----:R-:W-:Y:S05]  /*6dc0*/  @!P0 NANOSLEEP.SYNCS 0x989680 ;  /* 0x009896800000895d */ /* 0x002fea0003900000 */
[----:B------:R-:W1:Y:S02]  /*6dd0*/  @!P0 SYNCS.PHASECHK.TRANS64 P0, [R6+URZ], R5 ;  /* 0x00000005060085a7 */ /* 0x000e64000800007f */
[----:B-1----:R-:W-:Y:S05]  /*6de0*/  @!P0 BRA `(.L_x_145) ;  /* 0xfffffffc00f08947 */ /* 0x002fea000383ffff */
[----:B------:R-:W-:Y:S05]  /*6df0*/  BRA `(.L_x_182) ;  /* 0xfffffff000c47947 */ /* 0x000fea000383ffff */
.L_x_146:
[----:B0-----:R0:W1:Y:S02]  /*6e00*/  SYNCS.PHASECHK.TRANS64.TRYWAIT P0, [R9+URZ], R4 ;  /* 0x00000004090075a7 */ /* 0x001064000800017f */
[----:B-1----:R-:W-:Y:S05]  /*6e10*/  @!P0 NANOSLEEP.SYNCS 0x989680 ;  /* 0x009896800000895d */ /* 0x002fea0003900000 */
[----:B------:R-:W1:Y:S02]  /*6e20*/  @!P0 SYNCS.PHASECHK.TRANS64 P0, [R9+URZ], R4 ;  /* 0x00000004090085a7 */ /* 0x000e64000800007f */
[----:B-1----:R-:W-:Y:S05]  /*6e30*/  @!P0 BRA `(.L_x_146) ;  /* 0xfffffffc00f08947 */ /* 0x002fea000383ffff */
[----:B------:R-:W-:Y:S05]  /*6e40*/  BRA `(.L_x_183) ;  /* 0xfffffff000d47947 */ /* 0x000fea000383ffff */
.L_x_147:
[----:B0-----:R0:W1:Y:S02]  /*6e50*/  SYNCS.PHASECHK.TRANS64.TRYWAIT P0, [R6+URZ], R5 ;  /* 0x00000005060075a7 */ /* 0x001064000800017f */
[----:B-1----:R-:W-:Y:S05]  /*6e60*/  @!P0 NANOSLEEP.SYNCS 0x989680 ;  /* 0x009896800000895d */ /* 0x002fea0003900000 */
[----:B------:R-:W1:Y:S02]  /*6e70*/  @!P0 SYNCS.PHASECHK.TRANS64 P0, [R6+URZ], R5 ;  /* 0x00000005060085a7 */ /* 0x000e64000800007f */
[----:B-1----:R-:W-:Y:S05]  /*6e80*/  @!P0 BRA `(.L_x_147) ;  /* 0xfffffffc00f08947 */ /* 0x002fea000383ffff */
[----:B------:R-:W-:Y:S05]  /*6e90*/  BRA `(.L_x_184) ;  /* 0xfffffff000e47947 */ /* 0x000fea000383ffff */
.L_x_148:
[----:B0-----:R0:W1:Y:S02]  /*6ea0*/  SYNCS.PHASECHK.TRANS64.TRYWAIT P0, [R9+URZ], R4 ;  /* 0x00000004090075a7 */ /* 0x001064000800017f */
[----:B-1----:R-:W-:Y:S05]  /*6eb0*/  @!P0 NANOSLEEP.SYNCS 0x989680 ;  /* 0x009896800000895d */ /* 0x002fea0003900000 */
[----:B------:R-:W1:Y:S02]  /*6ec0*/  @!P0 SYNCS.PHASECHK.TRANS64 P0, [R9+URZ], R4 ;  /* 0x00000004090085a7 */ /* 0x000e64000800007f */
[----:B-1----:R-:W-:Y:S05]  /*6ed0*/  @!P0 BRA `(.L_x_148) ;  /* 0xfffffffc00f08947 */ /* 0x002fea000383ffff */
[----:B------:R-:W-:Y:S05]  /*6ee0*/  BRA `(.L_x_185) ;  /* 0xfffffff000f47947 */ /* 0x000fea000383ffff */
.L_x_149:
[----:B0-----:R0:W1:Y:S02]  /*6ef0*/  SYNCS.PHASECHK.TRANS64.TRYWAIT P0, [R6+URZ], R5 ;  /* 0x00000005060075a7 */ /* 0x001064000800017f */
[----:B-1----:R-:W-:Y:S05]  /*6f00*/  @!P0 NANOSLEEP.SYNCS 0x989680 ;  /* 0x009896800000895d */ /* 0x002fea0003900000 */
[----:B------:R-:W1:Y:S02]  /*6f10*/  @!P0 SYNCS.PHASECHK.TRANS64 P0, [R6+URZ], R5 ;  /* 0x00000005060085a7 */ /* 0x000e64000800007f */
[----:B-1----:R-:W-:Y:S05]  /*6f20*/  @!P0 BRA `(.L_x_149) ;  /* 0xfffffffc00f08947 */ /* 0x002fea000383ffff */
[----:B------:R-:W-:Y:S05]  /*6f30*/  BRA `(.L_x_186) ;  /* 0xfffffff400047947 */ /* 0x000fea000383ffff */
.L_x_150:
[----:B0-----:R0:W1:Y:S02]  /*6f40*/  SYNCS.PHASECHK.TRANS64.TRYWAIT P0, [R9+URZ], R4 ;  /* 0x00000004090075a7 */ /* 0x001064000800017f */
[----:B-1----:R-:W-:Y:S05]  /*6f50*/  @!P0 NANOSLEEP.SYNCS 0x989680 ;  /* 0x009896800000895d */ /* 0x002fea0003900000 */
[----:B------:R-:W1:Y:S02]  /*6f60*/  @!P0 SYNCS.PHASECHK.TRANS64 P0, [R9+URZ], R4 ;  /* 0x00000004090085a7 */ /* 0x000e64000800007f */
[----:B-1----:R-:W-:Y:S05]  /*6f70*/  @!P0 BRA `(.L_x_150) ;  /* 0xfffffffc00f08947 */ /* 0x002fea000383ffff */
[----:B------:R-:W-:Y:S05]  /*6f80*/  BRA `(.L_x_187) ;  /* 0xfffffff400147947 */ /* 0x000fea000383ffff */
.L_x_151:
[----:B-1----:R1:W2:Y:S02]  /*6f90*/  SYNCS.PHASECHK.TRANS64.TRYWAIT P0, [R6+URZ], R5 ;  /* 0x00000005060075a7 */ /* 0x0022a4000800017f */
[----:B--2---:R-:W-:Y:S05]  /*6fa0*/  @!P0 NANOSLEEP.SYNCS 0x989680 ;  /* 0x009896800000895d */ /* 0x004fea0003900000 */
[----:B------:R-:W2:Y:S02]  /*6fb0*/  @!P0 SYNCS.PHASECHK.TRANS64 P0, [R6+URZ], R5 ;  /* 0x00000005060085a7 */ /* 0x000ea4000800007f */
[----:B--2---:R-:W-:Y:S05]  /*6fc0*/  @!P0 BRA `(.L_x_151) ;  /* 0xfffffffc00f08947 */ /* 0x004fea000383ffff */
[----:B------:R-:W-:Y:S05]  /*6fd0*/  BRA `(.L_x_188) ;  /* 0xfffffff4001c7947 */ /* 0x000fea000383ffff */
.L_x_189:
[----:B------:R-:W-:-:S00]  /*6fe0*/  BRA `(.L_x_189) ;  /* 0xfffffffc00fc7947 */ /* 0x000fc0000383ffff */
[----:B------:R-:W-:-:S00]  /*6ff0*/  NOP ;  /* 0x0000000000007918 */ /* 0x000fc00000000000 */
        /* <DEDUP_REMOVED lines=8> */
.L_x_190:


//--------------------- .nv.global.init           --------------------------
	.section	.nv.global.init,"aw",@progbits
.nv.global.init:
	.type		$str$22,@object
	.size		$str$22,($str$23 - $str$22)
$str$22:
        /*0000*/ 	.byte	0x6b, 0x5f, 0x74, 0x69, 0x6c, 0x65, 0x5f, 0x63, 0x6f, 0x75, 0x6e, 0x74, 0x20, 0x3e, 0x3d, 0x20
        /*0010*/ 	.byte	0x31, 0x00
	.type		$str$23,@object
	.size		$str$23,(__unnamed_1 - $str$23)
$str$23:
        /*0012*/ 	.byte	0x2f, 0x74, 0x6d, 0x70, 0x2f, 0x63, 0x75, 0x74, 0x6c, 0x61, 0x73, 0x73, 0x5f, 0x73, 0x77, 0x65
        /*0022*/ 	.byte	0x65, 0x70, 0x5f, 0x73, 0x72, 0x63, 0x2f, 0x69, 0x6e, 0x63, 0x6c, 0x75, 0x64, 0x65, 0x2f, 0x63
        /*0032*/ 	.byte	0x75, 0x74, 0x6c, 0x61, 0x73, 0x73, 0x2f, 0x67, 0x65, 0x6d, 0x6d, 0x2f, 0x63, 0x6f, 0x6c, 0x6c
        /*0042*/ 	.byte	0x65, 0x63, 0x74, 0x69, 0x76, 0x65, 0x2f, 0x73, 0x6d, 0x39, 0x30, 0x5f, 0x6d, 0x6d, 0x61, 0x5f
        /*0052*/ 	.byte	0x74, 0x6d, 0x61, 0x5f, 0x67, 0x6d, 0x6d, 0x61, 0x5f, 0x73, 0x73, 0x5f, 0x77, 0x61, 0x72, 0x70
        /*0062*/ 	.byte	0x73, 0x70, 0x65, 0x63, 0x69, 0x61, 0x6c, 0x69, 0x7a, 0x65, 0x64, 0x2e, 0x68, 0x70, 0x70, 0x00
	.type		__unnamed_1,@object
	.size		__unnamed_1,(.L_0 - __unnamed_1)
__unnamed_1:
        /*0072*/ 	.byte	0x76, 0x6f, 0x69, 0x64, 0x20, 0x63, 0x75, 0x74, 0x6c, 0x61, 0x73, 0x73, 0x3a, 0x3a, 0x67, 0x65
        /* <DEDUP_REMOVED lines=172> */
        /*0b42*/ 	.byte	0x79, 0x5d, 0x00
.L_0:


//--------------------- .nv.shared._ZN7cutlass13device_kernelINS_4gemm6kernel13GemmUniversalIN4cute5tupleIJiiiiEEENS1_10collective13CollectiveMmaINS1_34MainloopSm90TmaGmmaWarpSpecializedILi28ENS5_IJNS4_1CILi1EEENSA_ILi2EEESB_EEENS1_32KernelTmaWarpSpecializedPingpongEEENS5_IJNSA_ILi64EEESG_SG_EEEaNS5_IJlSB_lEEEaSI_NS4_8TiledMMAINS4_8MMA_AtomIJNS4_4SM904GMMA26MMA_64x64x32_S32S8S8_SS_TNEEEENS4_6LayoutINS5_IJSB_SB_SB_EEENS5_IJNSA_ILi0EEESR_SR_EEEEENS5_IJNS4_10UnderscoreESU_SU_EEEEENS4_23SM90_TMA_LOAD_MULTICASTENS4_14ComposedLayoutINS4_7SwizzleILi2ELi4ELi3EEENS4_18smem_ptr_flag_bitsILi8EEENSP_INS5_IJNSA_ILi8EEESG_EEENS5_IJSG_SB_EEEEEEEvNS4_8identityENS4_13SM90_TMA_LOADES17_vS18_EENS_8epilogue10collective6detail29Sm90TmaWarpSpecializedAdapterINS1C_15DefaultEpilogueIaSI_SI_NS1B_6thread17LinearCombinationIaLi1EiiLNS1G_9ScaleType4KindE0ELNS_15FloatRoundStyleE2EaEENS1_15EpilogueDefaultEEEEEvvEEEEvNT_6ParamsE --------------------------
	.section	.nv.shared._ZN7cutlass13device_kernelINS_4gemm6kernel13GemmUniversalIN4cute5tupleIJiiiiEEENS1_10collective13CollectiveMmaINS1_34MainloopSm90TmaGmmaWarpSpecializedILi28ENS5_IJNS4_1CILi1EEENSA_ILi2EEESB_EEENS1_32KernelTmaWarpSpecializedPingpongEEENS5_IJNSA_ILi64EEESG_SG_EEEaNS5_IJlSB_lEEEaSI_NS4_8TiledMMAINS4_8MMA_AtomIJNS4_4SM904GMMA26MMA_64x64x32_S32S8S8_SS_TNEEEENS4_6LayoutINS5_IJSB_SB_SB_EEENS5_IJNSA_ILi0EEESR_SR_EEEEENS5_IJNS4_10UnderscoreESU_SU_EEEEENS4_23SM90_TMA_LOAD_MULTICASTENS4_14ComposedLayoutINS4_7SwizzleILi2ELi4ELi3EEENS4_18smem_ptr_flag_bitsILi8EEENSP_INS5_IJNSA_ILi8EEESG_EEENS5_IJSG_SB_EEEEEEEvNS4_8identityENS4_13SM90_TMA_LOADES17_vS18_EENS_8epilogue10collective6detail29Sm90TmaWarpSpecializedAdapterINS1C_15DefaultEpilogueIaSI_SI_NS1B_6thread17LinearCombinationIaLi1EiiLNS1G_9ScaleType4KindE0ELNS_15FloatRoundStyleE2EaEENS1_15EpilogueDefaultEEEEEvvEEEEvNT_6ParamsE,"aw",@nobits
	.sectionflags	@""
	.align	16
	.zero		1024


//--------------------- .nv.shared.reserved.0     --------------------------
	.section	.nv.shared.reserved.0,"aw",@nobits
	.weak		__nv_reservedSMEM_offset_0_alias
	.size		__nv_reservedSMEM_offset_0_alias, 0, 0
	.other		__nv_reservedSMEM_offset_0_alias,@"STO_CUDA_RESERVED_SHARED STV_DEFAULT"
__nv_reservedSMEM_offset_0_alias:
	.zero		0


//--------------------- .nv.global                --------------------------
	.section	.nv.global,"aw",@nobits
.nv.global:
	.type		_ZN39_INTERNAL_b97aa021_4_k_cu_d0fad5f1_43484cute1_E,@object
	.size		_ZN39_INTERNAL_b97aa021_4_k_cu_d0fad5f1_43484cute1_E,(_ZN39_INTERNAL_b97aa021_4_k_cu_d0fad5f1_43484cuda3std3__45__cpo6cbeginE - _ZN39_INTERNAL_b97aa021_4_k_cu_d0fad5f1_43484cute1_E)
_ZN39_INTERNAL_b97aa021_4_k_cu_d0fad5f1_43484cute1_E:
	.zero		1
	.type		_ZN39_INTERNAL_b97aa021_4_k_cu_d0fad5f1_43484cuda3std3__45__cpo6cbeginE,@object
	.size		_ZN39_INTERNAL_b97aa021_4_k_cu_d0fad5f1_43484cuda3std3__45__cpo6cbeginE,(_ZN39_INTERNAL_b97aa021_4_k_cu_d0fad5f1_43484cuda3std3__48in_placeE - _ZN39_INTERNAL_b97aa021_4_k_cu_d0fad5f1_43484cuda3std3__45__cpo6cbeginE)
_ZN39_INTERNAL_b97aa021_4_k_cu_d0fad5f1_43484cuda3std3__45__cpo6cbeginE:
	.zero		1
	.type		_ZN39_INTERNAL_b97aa021_4_k_cu_d0fad5f1_43484cuda3std3__48in_placeE,@object
	.size		_ZN39_INTERNAL_b97aa021_4_k_cu_d0fad5f1_43484cuda3std3__48in_placeE,(_ZN39_INTERNAL_b97aa021_4_k_cu_d0fad5f1_43484cuda3std6ranges3__45__cpo9iter_moveE - _ZN39_INTERNAL_b97aa021_4_k_cu_d0fad5f1_43484cuda3std3__48in_placeE)
_ZN39_INTERNAL_b97aa021_4_k_cu_d0fad5f1_43484cuda3std3__48in_placeE:
	.zero		1
	.type		_ZN39_INTERNAL_b97aa021_4_k_cu_d0fad5f1_43484cuda3std6ranges3__45__cpo9iter_moveE,@object
	.size		_ZN39_INTERNAL_b97aa021_4_k_cu_d0fad5f1_43484cuda3std6ranges3__45__cpo9iter_moveE,(_ZN39_INTERNAL_b97aa021_4_k_cu_d0fad5f1_43484cuda3std3__45__cpo5beginE - _ZN39_INTERNAL_b97aa021_4_k_cu_d0fad5f1_43484cuda3std6ranges3__45__cpo9iter_moveE)
_ZN39_INTERNAL_b97aa021_4_k_cu_d0fad5f1_43484cuda3std6ranges3__45__cpo9iter_moveE:
	.zero		1
	.type		_ZN39_INTERNAL_b97aa021_4_k_cu_d0fad5f1_43484cuda3std3__45__cpo5beginE,@object
	.size		_ZN39_INTERNAL_b97aa021_4_k_cu_d0fad5f1_43484cuda3std3__45__cpo5beginE,(_ZN39_INTERNAL_b97aa021_4_k_cu_d0fad5f1_43484cuda3std3__441_GLOBAL__N__b97aa021_4_k_cu_d0fad5f1_43486ignoreE - _ZN39_INTERNAL_b97aa021_4_k_cu_d0fad5f1_43484cuda3std3__45__cpo5beginE)
_ZN39_INTERNAL_b97aa021_4_k_cu_d0fad5f1_43484cuda3std3__45__cpo5beginE:
	.zero		1
	.type		_ZN39_INTERNAL_b97aa021_4_k_cu_d0fad5f1_43484cuda3std3__441_GLOBAL__N__b97aa021_4_k_cu_d0fad5f1_43486ignoreE,@object
	.size		_ZN39_INTERNAL_b97aa021_4_k_cu_d0fad5f1_43484cuda3std3__441_GLOBAL__N__b97aa021_4_k_cu_d0fad5f1_43486ignoreE,(_ZN39_INTERNAL_b97aa021_4_k_cu_d0fad5f1_43484cute7productE - _ZN39_INTERNAL_b97aa021_4_k_cu_d0fad5f1_43484cuda3std3__441_GLOBAL__N__b97aa021_4_k_cu_d0fad5f1_43486ignoreE)
_ZN39_INTERNAL_b97aa021_4_k_cu_d0fad5f1_43484cuda3std3__441_GLOBAL__N__b97aa021_4_k_cu_d0fad5f1_43486ignoreE:
	.zero		1
	.type		_ZN39_INTERNAL_b97aa021_4_k_cu_d0fad5f1_43484cute7productE,@object
	.size		_ZN39_INTERNAL_b97aa021_4_k_cu_d0fad5f1_43484cute7productE,(_ZN39_INTERNAL_b97aa021_4_k_cu_d0fad5f1_43484cuda3std3__45__cpo3endE - _ZN39_INTERNAL_b97aa021_4_k_cu_d0fad5f1_43484cute7productE)
_ZN39_INTERNAL_b97aa021_4_k_cu_d0fad5f1_43484cute7productE:
	.zero		1
	.type		_ZN39_INTERNAL_b97aa021_4_k_cu_d0fad5f1_43484cuda3std3__45__cpo3endE,@object
	.size		_ZN39_INTERNAL_b97aa021_4_k_cu_d0fad5f1_43484cuda3std3__45__cpo3endE,(_ZN39_INTERNAL_b97aa021_4_k_cu_d0fad5f1_43484cuda3std3__419piecewise_constructE - _ZN39_INTERNAL_b97aa021_4_k_cu_d0fad5f1_43484cuda3std3__45__cpo3endE)
_ZN39_INTERNAL_b97aa021_4_k_cu_d0fad5f1_43484cuda3std3__45__cpo3endE:
	.zero		1
	.type		_ZN39_INTERNAL_b97aa021_4_k_cu_d0fad5f1_43484cuda3std3__419piecewise_constructE,@object
	.size		_ZN39_INTERNAL_b97aa021_4_k_cu_d0fad5f1_43484cuda3std3__419piecewise_constructE,(_ZN39_INTERNAL_b97aa021_4_k_cu_d0fad5f1_43484cuda3std3__45__cpo4cendE - _ZN39_INTERNAL_b97aa021_4_k_cu_d0fad5f1_43484cuda3std3__419piecewise_constructE)
_ZN39_INTERNAL_b97aa021_4_k_cu_d0fad5f1_43484cuda3std3__419piecewise_constructE:
	.zero		1
	.type		_ZN39_INTERNAL_b97aa021_4_k_cu_d0fad5f1_43484cuda3std3__45__cpo4cendE,@object
	.size		_ZN39_INTERNAL_b97aa021_4_k_cu_d0fad5f1_43484cuda3std3__45__cpo4cendE,(_ZN39_INTERNAL_b97aa021_4_k_cu_d0fad5f1_43484cuda3std6ranges3__45__cpo4swapE - _ZN39_INTERNAL_b97aa021_4_k_cu_d0fad5f1_43484cuda3std3__45__cpo4cendE)
_ZN39_INTERNAL_b97aa021_4_k_cu_d0fad5f1_43484cuda3std3__45__cpo4cendE:
	.zero		1
	.type		_ZN39_INTERNAL_b97aa021_4_k_cu_d0fad5f1_43484cuda3std6ranges3__45__cpo4swapE,@object
	.size		_ZN39_INTERNAL_b97aa021_4_k_cu_d0fad5f1_43484cuda3std6ranges3__45__cpo4swapE,(.L_8 - _ZN39_INTERNAL_b97aa021_4_k_cu_d0fad5f1_43484cuda3std6ranges3__45__cpo4swapE)
_ZN39_INTERNAL_b97aa021_4_k_cu_d0fad5f1_43484cuda3std6ranges3__45__cpo4swapE:
	.zero		1
.L_8:


//--------------------- .nv.constant0._ZN7cutlass13device_kernelINS_4gemm6kernel13GemmUniversalIN4cute5tupleIJiiiiEEENS1_10collective13CollectiveMmaINS1_34MainloopSm90TmaGmmaWarpSpecializedILi28ENS5_IJNS4_1CILi1EEENSA_ILi2EEESB_EEENS1_32KernelTmaWarpSpecializedPingpongEEENS5_IJNSA_ILi64EEESG_SG_EEEaNS5_IJlSB_lEEEaSI_NS4_8TiledMMAINS4_8MMA_AtomIJNS4_4SM904GMMA26MMA_64x64x32_S32S8S8_SS_TNEEEENS4_6LayoutINS5_IJSB_SB_SB_EEENS5_IJNSA_ILi0EEESR_SR_EEEEENS5_IJNS4_10UnderscoreESU_SU_EEEEENS4_23SM90_TMA_LOAD_MULTICASTENS4_14ComposedLayoutINS4_7SwizzleILi2ELi4ELi3EEENS4_18smem_ptr_flag_bitsILi8EEENSP_INS5_IJNSA_ILi8EEESG_EEENS5_IJSG_SB_EEEEEEEvNS4_8identityENS4_13SM90_TMA_LOADES17_vS18_EENS_8epilogue10collective6detail29Sm90TmaWarpSpecializedAdapterINS1C_15DefaultEpilogueIaSI_SI_NS1B_6thread17LinearCombinationIaLi1EiiLNS1G_9ScaleType4KindE0ELNS_15FloatRoundStyleE2EaEENS1_15EpilogueDefaultEEEEEvvEEEEvNT_6ParamsE --------------------------
	.section	.nv.constant0._ZN7cutlass13device_kernelINS_4gemm6kernel13GemmUniversalIN4cute5tupleIJiiiiEEENS1_10collective13CollectiveMmaINS1_34MainloopSm90TmaGmmaWarpSpecializedILi28ENS5_IJNS4_1CILi1EEENSA_ILi2EEESB_EEENS1_32KernelTmaWarpSpecializedPingpongEEENS5_IJNSA_ILi64EEESG_SG_EEEaNS5_IJlSB_lEEEaSI_NS4_8TiledMMAINS4_8MMA_AtomIJNS4_4SM904GMMA26MMA_64x64x32_S32S8S8_SS_TNEEEENS4_6LayoutINS5_IJSB_SB_SB_EEENS5_IJNSA_ILi0EEESR_SR_EEEEENS5_IJNS4_10UnderscoreESU_SU_EEEEENS4_23SM90_TMA_LOAD_MULTICASTENS4_14ComposedLayoutINS4_7SwizzleILi2ELi4ELi3EEENS4_18smem_ptr_flag_bitsILi8EEENSP_INS5_IJNSA_ILi8EEESG_EEENS5_IJSG_SB_EEEEEEEvNS4_8identityENS4_13SM90_TMA_LOADES17_vS18_EENS_8epilogue10collective6detail29Sm90TmaWarpSpecializedAdapterINS1C_15DefaultEpilogueIaSI_SI_NS1B_6thread17LinearCombinationIaLi1EiiLNS1G_9ScaleType4KindE0ELNS_15FloatRoundStyleE2EaEENS1_15EpilogueDefaultEEEEEvvEEEEvNT_6ParamsE,"a",@progbits
	.sectionflags	@""
	.align	4
.nv.constant0._ZN7cutlass13device_kernelINS_4gemm6kernel13GemmUniversalIN4cute5tupleIJiiiiEEENS1_10collective13CollectiveMmaINS1_34MainloopSm90TmaGmmaWarpSpecializedILi28ENS5_IJNS4_1CILi1EEENSA_ILi2EEESB_EEENS1_32KernelTmaWarpSpecializedPingpongEEENS5_IJNSA_ILi64EEESG_SG_EEEaNS5_IJlSB_lEEEaSI_NS4_8TiledMMAINS4_8MMA_AtomIJNS4_4SM904GMMA26MMA_64x64x32_S32S8S8_SS_TNEEEENS4_6LayoutINS5_IJSB_SB_SB_EEENS5_IJNSA_ILi0EEESR_SR_EEEEENS5_IJNS4_10UnderscoreESU_SU_EEEEENS4_23SM90_TMA_LOAD_MULTICASTENS4_14ComposedLayoutINS4_7SwizzleILi2ELi4ELi3EEENS4_18smem_ptr_flag_bitsILi8EEENSP_INS5_IJNSA_ILi8EEESG_EEENS5_IJSG_SB_EEEEEEEvNS4_8identityENS4_13SM90_TMA_LOADES17_vS18_EENS_8epilogue10collective6detail29Sm90TmaWarpSpecializedAdapterINS1C_15DefaultEpilogueIaSI_SI_NS1B_6thread17LinearCombinationIaLi1EiiLNS1G_9ScaleType4KindE0ELNS_15FloatRoundStyleE2EaEENS1_15EpilogueDefaultEEEEEvvEEEEvNT_6ParamsE:
	.zero		1664


//--------------------- SYMBOLS --------------------------

	.type		.nv.reservedSmem.offset0,@object
	.size		.nv.reservedSmem.offset0,0x4
	.type		__assertfail,@function
